	.target	sm_100a

	.elftype	@"ET_EXEC"


//--------------------- .note.nv.tkinfo           --------------------------
	.section	.note.nv.tkinfo,"",@"SHT_NOTE"
	.sectionflags	@"SHF_NOTE_NV_TKINFO"
	.tkinfo
        /*0018*/ 	.word	0x00000002
        /*0030*/ 	.string	""
        /*0030*/ 	.string	"ptxas"
        /*0030*/ 	.string	"Cuda compilation tools, release 13.0, V13.0.88"
        /*0030*/ 	.string	"Build cuda_13.0.r13.0/compiler.36424714_0"
        /*0030*/ 	.string	"-arch sm_100a -m 64 "



//--------------------- .note.nv.cuinfo           --------------------------
	.section	.note.nv.cuinfo,"",@"SHT_NOTE"
	.sectionflags	@"SHF_NOTE_NV_CUINFO"
        /*0018*/ 	.short	0x0002
        /*001a*/ 	.short	0x0064
        /*001c*/ 	.short	0x0082
	.zero		2


//--------------------- .nv.info                  --------------------------
	.section	.nv.info,"",@"SHT_CUDA_INFO"
	.align	4


	//----- nvinfo : EIATTR_REGCOUNT
	.align		4
        /*0000*/ 	.byte	0x04, 0x2f
        /*0002*/ 	.short	(.L_20 - .L_19)
	.align		4
.L_19:
        /*0004*/ 	.word	index@(_ZN7cutlass13device_kernelINS_4gemm6kernel13GemmUniversalIN4cute5tupleIJiiiiEEENS1_10collective13CollectiveMmaINS1_35MainloopSm100TmaUmmaWarpSpecializedILi4ELi2ELi4ENS5_IJNS4_1CILi1EEESB_SB_EEEEENS5_IJNSA_ILi64EEENSA_ILi256EEENSA_ILi128EEEEEENS_12float_e4m3_tENS5_IJlSB_lEEESI_SJ_NS4_8TiledMMAINS4_8MMA_AtomIJNS4_10MMA_TraitsINS4_19SM100_MMA_F8F6F4_SSEJSI_SI_fSE_SF_NS4_17integral_constantINS4_4UMMA5MajorELSQ_0EEESR_NSO_INSP_7ScaleInELSS_0EEEST_EEEEEENS4_6LayoutISC_NS5_IJNSA_ILi0EEESX_SX_EEEEENS5_IJNS4_10UnderscoreES10_S10_EEEEENS4_13SM90_TMA_LOADENS4_14ComposedLayoutINS4_7SwizzleILi3ELi4ELi3EEENS4_18smem_ptr_flag_bitsILi8EEENSW_INS5_IJNSA_ILi8EEESG_EEENS5_IJSG_SB_EEEEEEEvNS4_8identityES13_S1D_vS1E_EENS_8epilogue10collective18CollectiveEpilogueINS1G_23Sm100TmaWarpSpecializedILi4ELi2ELi32ELb0ELb0EEEJSH_NS5_IJNSW_ISE_SB_EES1L_EEESI_SJ_SI_SJ_NS1G_6fusion15FusionCallbacksIS1K_NS1N_17LinearCombinationISI_fSI_fLNS_15FloatRoundStyleE2EEESH_S1M_JEEENS4_5SM1004TMEM4LOAD26SM100_TMEM_LOAD_16dp32b32xES13_NS14_INS15_ILi2ELi4ELi3EEES18_NSW_INS5_IJS19_SE_EEENS5_IJSE_SB_EEEEEEENS4_39AutoVectorizingCopyWithAssumedAlignmentILi128EEENS4_14SM90_TMA_STOREES21_S23_S23_EEEvvEEEEvNT_6ParamsE)
        /*0008*/ 	.word	0x00000079


	//----- nvinfo : EIATTR_FRAME_SIZE
	.align		4
.L_20:
        /*000c*/ 	.byte	0x04, 0x11
        /*000e*/ 	.short	(.L_22 - .L_21)
	.align		4
.L_21:
        /*0010*/ 	.word	index@($__internal_2_$__cuda_sm10x_tcgen05_guardrail_trap_unallocated_columns_being_dealloced)
        /*0014*/ 	.word	0x00000000


	//----- nvinfo : EIATTR_FRAME_SIZE
	.align		4
.L_22:
        /*0018*/ 	.byte	0x04, 0x11
        /*001a*/ 	.short	(.L_24 - .L_23)
	.align		4
.L_23:
        /*001c*/ 	.word	index@($__internal_1_$__cuda_sm10x_tcgen05_guardrail_trap_phase_invalid_during_alloc)
        /*0020*/ 	.word	0x00000000


	//----- nvinfo : EIATTR_FRAME_SIZE
	.align		4
.L_24:
        /*0024*/ 	.byte	0x04, 0x11
        /*0026*/ 	.short	(.L_26 - .L_25)
	.align		4
.L_25:
        /*0028*/ 	.word	index@($__internal_0_$__cuda_sm10x_tcgen05_guardrail_trap_col_being_dealloced_not_returned_by_alloc)
        /*002c*/ 	.word	0x00000000


	//----- nvinfo : EIATTR_FRAME_SIZE
	.align		4
.L_26:
        /*0030*/ 	.byte	0x04, 0x11
        /*0032*/ 	.short	(.L_28 - .L_27)
	.align		4
.L_27:
        /*0034*/ 	.word	index@(_ZN7cutlass13device_kernelINS_4gemm6kernel13GemmUniversalIN4cute5tupleIJiiiiEEENS1_10collective13CollectiveMmaINS1_35MainloopSm100TmaUmmaWarpSpecializedILi4ELi2ELi4ENS5_IJNS4_1CILi1EEESB_SB_EEEEENS5_IJNSA_ILi64EEENSA_ILi256EEENSA_ILi128EEEEEENS_12float_e4m3_tENS5_IJlSB_lEEESI_SJ_NS4_8TiledMMAINS4_8MMA_AtomIJNS4_10MMA_TraitsINS4_19SM100_MMA_F8F6F4_SSEJSI_SI_fSE_SF_NS4_17integral_constantINS4_4UMMA5MajorELSQ_0EEESR_NSO_INSP_7ScaleInELSS_0EEEST_EEEEEENS4_6LayoutISC_NS5_IJNSA_ILi0EEESX_SX_EEEEENS5_IJNS4_10UnderscoreES10_S10_EEEEENS4_13SM90_TMA_LOADENS4_14ComposedLayoutINS4_7SwizzleILi3ELi4ELi3EEENS4_18smem_ptr_flag_bitsILi8EEENSW_INS5_IJNSA_ILi8EEESG_EEENS5_IJSG_SB_EEEEEEEvNS4_8identityES13_S1D_vS1E_EENS_8epilogue10collective18CollectiveEpilogueINS1G_23Sm100TmaWarpSpecializedILi4ELi2ELi32ELb0ELb0EEEJSH_NS5_IJNSW_ISE_SB_EES1L_EEESI_SJ_SI_SJ_NS1G_6fusion15FusionCallbacksIS1K_NS1N_17LinearCombinationISI_fSI_fLNS_15FloatRoundStyleE2EEESH_S1M_JEEENS4_5SM1004TMEM4LOAD26SM100_TMEM_LOAD_16dp32b32xES13_NS14_INS15_ILi2ELi4ELi3EEES18_NSW_INS5_IJS19_SE_EEENS5_IJSE_SB_EEEEEEENS4_39AutoVectorizingCopyWithAssumedAlignmentILi128EEENS4_14SM90_TMA_STOREES21_S23_S23_EEEvvEEEEvNT_6ParamsE)
        /*0038*/ 	.word	0x00000000


	//----- nvinfo : EIATTR_MIN_STACK_SIZE
	.align		4
.L_28:
        /*003c*/ 	.byte	0x04, 0x12
        /*003e*/ 	.short	(.L_30 - .L_29)
	.align		4
.L_29:
        /*0040*/ 	.word	index@(_ZN7cutlass13device_kernelINS_4gemm6kernel13GemmUniversalIN4cute5tupleIJiiiiEEENS1_10collective13CollectiveMmaINS1_35MainloopSm100TmaUmmaWarpSpecializedILi4ELi2ELi4ENS5_IJNS4_1CILi1EEESB_SB_EEEEENS5_IJNSA_ILi64EEENSA_ILi256EEENSA_ILi128EEEEEENS_12float_e4m3_tENS5_IJlSB_lEEESI_SJ_NS4_8TiledMMAINS4_8MMA_AtomIJNS4_10MMA_TraitsINS4_19SM100_MMA_F8F6F4_SSEJSI_SI_fSE_SF_NS4_17integral_constantINS4_4UMMA5MajorELSQ_0EEESR_NSO_INSP_7ScaleInELSS_0EEEST_EEEEEENS4_6LayoutISC_NS5_IJNSA_ILi0EEESX_SX_EEEEENS5_IJNS4_10UnderscoreES10_S10_EEEEENS4_13SM90_TMA_LOADENS4_14ComposedLayoutINS4_7SwizzleILi3ELi4ELi3EEENS4_18smem_ptr_flag_bitsILi8EEENSW_INS5_IJNSA_ILi8EEESG_EEENS5_IJSG_SB_EEEEEEEvNS4_8identityES13_S1D_vS1E_EENS_8epilogue10collective18CollectiveEpilogueINS1G_23Sm100TmaWarpSpecializedILi4ELi2ELi32ELb0ELb0EEEJSH_NS5_IJNSW_ISE_SB_EES1L_EEESI_SJ_SI_SJ_NS1G_6fusion15FusionCallbacksIS1K_NS1N_17LinearCombinationISI_fSI_fLNS_15FloatRoundStyleE2EEESH_S1M_JEEENS4_5SM1004TMEM4LOAD26SM100_TMEM_LOAD_16dp32b32xES13_NS14_INS15_ILi2ELi4ELi3EEES18_NSW_INS5_IJS19_SE_EEENS5_IJSE_SB_EEEEEEENS4_39AutoVectorizingCopyWithAssumedAlignmentILi128EEENS4_14SM90_TMA_STOREES21_S23_S23_EEEvvEEEEvNT_6ParamsE)
        /*0044*/ 	.word	0x00000000
.L_30:


//--------------------- .nv.compat                --------------------------
	.section	.nv.compat,"",@"SHT_CUDA_COMPAT_INFO"
	.align	4
        /*0000*/ 	.byte	0x02, 0x09, 0x01, 0x00, 0x02, 0x02, 0x02, 0x00, 0x02, 0x05, 0x05, 0x00, 0x03, 0x07, 0x01, 0x01
        /*0010*/ 	.byte	0x02, 0x03, 0x01, 0x00, 0x02, 0x06, 0x01, 0x00, 0x04, 0x0b, 0x08, 0x00, 0x09, 0x00, 0x00, 0x00
        /*0020*/ 	.byte	0x00, 0x00, 0x00, 0x00


//--------------------- .nv.info._ZN7cutlass13device_kernelINS_4gemm6kernel13GemmUniversalIN4cute5tupleIJiiiiEEENS1_10collective13CollectiveMmaINS1_35MainloopSm100TmaUmmaWarpSpecializedILi4ELi2ELi4ENS5_IJNS4_1CILi1EEESB_SB_EEEEENS5_IJNSA_ILi64EEENSA_ILi256EEENSA_ILi128EEEEEENS_12float_e4m3_tENS5_IJlSB_lEEESI_SJ_NS4_8TiledMMAINS4_8MMA_AtomIJNS4_10MMA_TraitsINS4_19SM100_MMA_F8F6F4_SSEJSI_SI_fSE_SF_NS4_17integral_constantINS4_4UMMA5MajorELSQ_0EEESR_NSO_INSP_7ScaleInELSS_0EEEST_EEEEEENS4_6LayoutISC_NS5_IJNSA_ILi0EEESX_SX_EEEEENS5_IJNS4_10UnderscoreES10_S10_EEEEENS4_13SM90_TMA_LOADENS4_14ComposedLayoutINS4_7SwizzleILi3ELi4ELi3EEENS4_18smem_ptr_flag_bitsILi8EEENSW_INS5_IJNSA_ILi8EEESG_EEENS5_IJSG_SB_EEEEEEEvNS4_8identityES13_S1D_vS1E_EENS_8epilogue10collective18CollectiveEpilogueINS1G_23Sm100TmaWarpSpecializedILi4ELi2ELi32ELb0ELb0EEEJSH_NS5_IJNSW_ISE_SB_EES1L_EEESI_SJ_SI_SJ_NS1G_6fusion15FusionCallbacksIS1K_NS1N_17LinearCombinationISI_fSI_fLNS_15FloatRoundStyleE2EEESH_S1M_JEEENS4_5SM1004TMEM4LOAD26SM100_TMEM_LOAD_16dp32b32xES13_NS14_INS15_ILi2ELi4ELi3EEES18_NSW_INS5_IJS19_SE_EEENS5_IJSE_SB_EEEEEEENS4_39AutoVectorizingCopyWithAssumedAlignmentILi128EEENS4_14SM90_TMA_STOREES21_S23_S23_EEEvvEEEEvNT_6ParamsE --------------------------
	.section	.nv.info._ZN7cutlass13device_kernelINS_4gemm6kernel13GemmUniversalIN4cute5tupleIJiiiiEEENS1_10collective13CollectiveMmaINS1_35MainloopSm100TmaUmmaWarpSpecializedILi4ELi2ELi4ENS5_IJNS4_1CILi1EEESB_SB_EEEEENS5_IJNSA_ILi64EEENSA_ILi256EEENSA_ILi128EEEEEENS_12float_e4m3_tENS5_IJlSB_lEEESI_SJ_NS4_8TiledMMAINS4_8MMA_AtomIJNS4_10MMA_TraitsINS4_19SM100_MMA_F8F6F4_SSEJSI_SI_fSE_SF_NS4_17integral_constantINS4_4UMMA5MajorELSQ_0EEESR_NSO_INSP_7ScaleInELSS_0EEEST_EEEEEENS4_6LayoutISC_NS5_IJNSA_ILi0EEESX_SX_EEEEENS5_IJNS4_10UnderscoreES10_S10_EEEEENS4_13SM90_TMA_LOADENS4_14ComposedLayoutINS4_7SwizzleILi3ELi4ELi3EEENS4_18smem_ptr_flag_bitsILi8EEENSW_INS5_IJNSA_ILi8EEESG_EEENS5_IJSG_SB_EEEEEEEvNS4_8identityES13_S1D_vS1E_EENS_8epilogue10collective18CollectiveEpilogueINS1G_23Sm100TmaWarpSpecializedILi4ELi2ELi32ELb0ELb0EEEJSH_NS5_IJNSW_ISE_SB_EES1L_EEESI_SJ_SI_SJ_NS1G_6fusion15FusionCallbacksIS1K_NS1N_17LinearCombinationISI_fSI_fLNS_15FloatRoundStyleE2EEESH_S1M_JEEENS4_5SM1004TMEM4LOAD26SM100_TMEM_LOAD_16dp32b32xES13_NS14_INS15_ILi2ELi4ELi3EEES18_NSW_INS5_IJS19_SE_EEENS5_IJSE_SB_EEEEEEENS4_39AutoVectorizingCopyWithAssumedAlignmentILi128EEENS4_14SM90_TMA_STOREES21_S23_S23_EEEvvEEEEvNT_6ParamsE,"",@"SHT_CUDA_INFO"
	.sectionflags	@""
	.align	4


	//----- nvinfo : EIATTR_CUDA_API_VERSION
	.align		4
        /*0000*/ 	.byte	0x04, 0x37
        /*0002*/ 	.short	(.L_32 - .L_31)
.L_31:
        /*0004*/ 	.word	0x00000082


	//----- nvinfo : EIATTR_KPARAM_INFO
	.align		4
.L_32:
        /*0008*/ 	.byte	0x04, 0x17
        /*000a*/ 	.short	(.L_34 - .L_33)
.L_33:
        /*000c*/ 	.word	0x00000000
        /*0010*/ 	.short	0x0000
        /*0012*/ 	.short	0x0000
        /*0014*/ 	.byte	0x00, 0xf0, 0x01, 0x20


	//----- nvinfo : EIATTR_AT_ENTRY_FRAGMENTS
	.align		4
.L_34:
        /*0018*/ 	.byte	0x04, 0x4f
        /*001a*/ 	.short	(.L_36 - .L_35)


	//   ....[0]....
.L_35:
        /*001c*/ 	.word	0x00000006


	//----- nvinfo : EIATTR_RESERVED_SMEM_USED
	.align		4
.L_36:
        /*0020*/ 	.byte	0x01, 0x41
	.zero		2


	//----- nvinfo : EIATTR_SPARSE_MMA_MASK
	.align		4
        /*0024*/ 	.byte	0x03, 0x50
        /*0026*/ 	.short	0x0000


	//----- nvinfo : EIATTR_TCGEN05_1CTA_USED
	.align		4
        /*0028*/ 	.byte	0x01, 0x51
	.zero		2


	//----- nvinfo : EIATTR_MAXREG_COUNT
	.align		4
        /*002c*/ 	.byte	0x03, 0x1b
        /*002e*/ 	.short	0x00ff


	//----- nvinfo : EIATTR_NUM_BARRIERS
	.align		4
        /*0030*/ 	.byte	0x02, 0x4c
        /*0032*/ 	.byte	0x07
	.zero		1


	//----- nvinfo : EIATTR_EXTERNS
	.align		4
        /*0034*/ 	.byte	0x04, 0x0f
        /*0036*/ 	.short	(.L_38 - .L_37)


	//   ....[0]....
	.align		4
.L_37:
        /*0038*/ 	.word	index@(__assertfail)


	//----- nvinfo : EIATTR_MERCURY_ISA_VERSION
	.align		4
.L_38:
        /*003c*/ 	.byte	0x03, 0x5f
        /*003e*/ 	.short	0x0101


	//----- nvinfo : EIATTR_INT_WARP_WIDE_INSTR_OFFSETS
	.align		4
        /*0040*/ 	.byte	0x04, 0x31
        /*0042*/ 	.short	(.L_40 - .L_39)


	//   ....[0]....
.L_39:
        /*0044*/ 	.word	0x00001de0


	//   ....[1]....
        /*0048*/ 	.word	0x00003880


	//   ....[2]....
        /*004c*/ 	.word	0x000038b0


	//   ....[3]....
        /*0050*/ 	.word	0x00003900


	//   ....[4]....
        /*0054*/ 	.word	0x00004220


	//   ....[5]....
        /*0058*/ 	.word	0x00004280


	//   ....[6]....
        /*005c*/ 	.word	0x00004360


	//   ....[7]....
        /*0060*/ 	.word	0x000043d0


	//   ....[8]....
        /*0064*/ 	.word	0x000044e0


	//   ....[9]....
        /*0068*/ 	.word	0x00004570


	//   ....[10]....
        /*006c*/ 	.word	0x00004740


	//   ....[11]....
        /*0070*/ 	.word	0x000048a0


	//----- nvinfo : EIATTR_COOP_GROUP_MASK_REGIDS
	.align		4
.L_40:
        /*0074*/ 	.byte	0x04, 0x29
        /*0076*/ 	.short	(.L_42 - .L_41)


	//   ....[0]....
.L_41:
        /*0078*/ 	.word	0xffffffff


	//   ....[1]....
        /*007c*/ 	.word	0xffffffff


	//   ....[2]....
        /*0080*/ 	.word	0xffffffff


	//   ....[3]....
        /*0084*/ 	.word	0xffffffff


	//   ....[4]....
        /*0088*/ 	.word	0xffffffff


	//   ....[5]....
        /*008c*/ 	.word	0xffffffff


	//   ....[6]....
        /*0090*/ 	.word	0xffffffff


	//   ....[7]....
        /*0094*/ 	.word	0xffffffff


	//   ....[8]....
        /*0098*/ 	.word	0xffffffff


	//   ....[9]....
        /*009c*/ 	.word	0xffffffff


	//   ....[10]....
        /*00a0*/ 	.word	0xffffffff


	//   ....[11]....
        /*00a4*/ 	.word	0xffffffff


	//   ....[12]....
        /*00a8*/ 	.word	0xffffffff


	//----- nvinfo : EIATTR_COOP_GROUP_INSTR_OFFSETS
	.align		4
.L_42:
        /*00ac*/ 	.byte	0x04, 0x28
        /*00ae*/ 	.short	(.L_44 - .L_43)


	//   ....[0]....
.L_43:
        /*00b0*/ 	.word	0x00000090


	//   ....[1]....
        /*00b4*/ 	.word	0x000004d0


	//   ....[2]....
        /*00b8*/ 	.word	0x00000640


	//   ....[3]....
        /*00bc*/ 	.word	0x000007e0


	//   ....[4]....
        /*00c0*/ 	.word	0x000008e0


	//   ....[5]....
        /*00c4*/ 	.word	0x00000a50


	//   ....[6]....
        /*00c8*/ 	.word	0x00000bf0


	//   ....[7]....
        /*00cc*/ 	.word	0x00001cc0


	//   ....[8]....
        /*00d0*/ 	.word	0x00002aa0


	//   ....[9]....
        /*00d4*/ 	.word	0x00002cb0


	//   ....[10]....
        /*00d8*/ 	.word	0x00002ce0


	//   ....[11]....
        /*00dc*/ 	.word	0x00003770


	//   ....[12]....
        /*00e0*/ 	.word	0x000039a0


	//----- nvinfo : EIATTR_VRC_CTA_INIT_COUNT
	.align		4
.L_44:
        /*00e4*/ 	.byte	0x02, 0x4a
        /*00e6*/ 	.byte	0x80
	.zero		1


	//----- nvinfo : EIATTR_SYSCALL_OFFSETS
	.align		4
        /*00e8*/ 	.byte	0x04, 0x46
        /*00ea*/ 	.short	(.L_46 - .L_45)


	//   ....[0]....
.L_45:
        /*00ec*/ 	.word	0x00005320


	//   ....[1]....
        /*00f0*/ 	.word	0x00005460


	//   ....[2]....
        /*00f4*/ 	.word	0x00005c60


	//   ....[3]....
        /*00f8*/ 	.word	0x00006a00


	//   ....[4]....
        /*00fc*/ 	.word	0x00007760


	//   ....[5]....
        /*0100*/ 	.word	0x000084f0


	//----- nvinfo : EIATTR_MBARRIER_INSTR_OFFSETS
	.align		4
.L_46:
        /*0104*/ 	.byte	0x04, 0x39
        /*0106*/ 	.short	(.L_48 - .L_47)


	//   ....[0]....
.L_47:
        /*0108*/ 	.word	0x000005b0
        /*010c*/ 	.word	0x000000ff
        /*0110*/ 	.word	0x00000000
        /*0114*/ 	.short	0x0100
        /*0116*/ 	.byte	0x05
	.zero		1


	//   ....[1]....
        /*0118*/ 	.word	0x000005c0
        /*011c*/ 	.word	0x000000ff
        /*0120*/ 	.word	0x00000020
        /*0124*/ 	.short	0x0100
        /*0126*/ 	.byte	0x05
	.zero		1


	//   ....[2]....
        /*0128*/ 	.word	0x000005d0
        /*012c*/ 	.word	0x000000ff
        /*0130*/ 	.word	0x00000008
        /*0134*/ 	.short	0x0100
        /*0136*/ 	.byte	0x05
	.zero		1


	//   ....[3]....
        /*0138*/ 	.word	0x000005e0
        /*013c*/ 	.word	0x000000ff
        /*0140*/ 	.word	0x00000028
        /*0144*/ 	.short	0x0100
        /*0146*/ 	.byte	0x05
	.zero		1


	//   ....[4]....
        /*0148*/ 	.word	0x000005f0
        /*014c*/ 	.word	0x000000ff
        /*0150*/ 	.word	0x00000010
        /*0154*/ 	.short	0x0100
        /*0156*/ 	.byte	0x05
	.zero		1


	//   ....[5]....
        /*0158*/ 	.word	0x00000600
        /*015c*/ 	.word	0x000000ff
        /*0160*/ 	.word	0x00000030
        /*0164*/ 	.short	0x0100
        /*0166*/ 	.byte	0x05
	.zero		1


	//   ....[6]....
        /*0168*/ 	.word	0x00000610
        /*016c*/ 	.word	0x000000ff
        /*0170*/ 	.word	0x00000018
        /*0174*/ 	.short	0x0100
        /*0176*/ 	.byte	0x05
	.zero		1


	//   ....[7]....
        /*0178*/ 	.word	0x00000620
        /*017c*/ 	.word	0x000000ff
        /*0180*/ 	.word	0x00000038
        /*0184*/ 	.short	0x0100
        /*0186*/ 	.byte	0x05
	.zero		1


	//   ....[8]....
        /*0188*/ 	.word	0x00000750
        /*018c*/ 	.word	0x000000ff
        /*0190*/ 	.word	0x00000040
        /*0194*/ 	.short	0x0100
        /*0196*/ 	.byte	0x07
	.zero		1


	//   ....[9]....
        /*0198*/ 	.word	0x00000760
        /*019c*/ 	.word	0x000000ff
        /*01a0*/ 	.word	0x00000060
        /*01a4*/ 	.short	0x0100
        /*01a6*/ 	.byte	0x07
	.zero		1


	//   ....[10]....
        /*01a8*/ 	.word	0x00000770
        /*01ac*/ 	.word	0x000000ff
        /*01b0*/ 	.word	0x00000048
        /*01b4*/ 	.short	0x0100
        /*01b6*/ 	.byte	0x07
	.zero		1


	//   ....[11]....
        /*01b8*/ 	.word	0x00000780
        /*01bc*/ 	.word	0x000000ff
        /*01c0*/ 	.word	0x00000068
        /*01c4*/ 	.short	0x0100
        /*01c6*/ 	.byte	0x07
	.zero		1


	//   ....[12]....
        /*01c8*/ 	.word	0x00000790
        /*01cc*/ 	.word	0x000000ff
        /*01d0*/ 	.word	0x00000050
        /*01d4*/ 	.short	0x0100
        /*01d6*/ 	.byte	0x07
	.zero		1


	//   ....[13]....
        /*01d8*/ 	.word	0x000007a0
        /*01dc*/ 	.word	0x000000ff
        /*01e0*/ 	.word	0x00000070
        /*01e4*/ 	.short	0x0100
        /*01e6*/ 	.byte	0x07
	.zero		1


	//   ....[14]....
        /*01e8*/ 	.word	0x000007b0
        /*01ec*/ 	.word	0x000000ff
        /*01f0*/ 	.word	0x00000058
        /*01f4*/ 	.short	0x0100
        /*01f6*/ 	.byte	0x07
	.zero		1


	//   ....[15]....
        /*01f8*/ 	.word	0x000007c0
        /*01fc*/ 	.word	0x000000ff
        /*0200*/ 	.word	0x00000078
        /*0204*/ 	.short	0x0100
        /*0206*/ 	.byte	0x07
	.zero		1


	//   ....[16]....
        /*0208*/ 	.word	0x000008b0
        /*020c*/ 	.word	0x000000ff
        /*0210*/ 	.word	0x00000080
        /*0214*/ 	.short	0x0100
        /*0216*/ 	.byte	0x05
	.zero		1


	//   ....[17]....
        /*0218*/ 	.word	0x000008c0
        /*021c*/ 	.word	0x000000ff
        /*0220*/ 	.word	0x00000088
        /*0224*/ 	.short	0x0100
        /*0226*/ 	.byte	0x05
	.zero		1


	//   ....[18]....
        /*0228*/ 	.word	0x00000a00
        /*022c*/ 	.word	0x000000ff
        /*0230*/ 	.word	0x00000090
        /*0234*/ 	.short	0x0100
        /*0236*/ 	.byte	0x05
	.zero		1


	//   ....[19]....
        /*0238*/ 	.word	0x00000a10
        /*023c*/ 	.word	0x000000ff
        /*0240*/ 	.word	0x000000a0
        /*0244*/ 	.short	0x0100
        /*0246*/ 	.byte	0x05
	.zero		1


	//   ....[20]....
        /*0248*/ 	.word	0x00000a20
        /*024c*/ 	.word	0x000000ff
        /*0250*/ 	.word	0x00000098
        /*0254*/ 	.short	0x0100
        /*0256*/ 	.byte	0x05
	.zero		1


	//   ....[21]....
        /*0258*/ 	.word	0x00000a30
        /*025c*/ 	.word	0x000000ff
        /*0260*/ 	.word	0x000000a8
        /*0264*/ 	.short	0x0100
        /*0266*/ 	.byte	0x05
	.zero		1


	//   ....[22]....
        /*0268*/ 	.word	0x00000b60
        /*026c*/ 	.word	0x000000ff
        /*0270*/ 	.word	0x000000b0
        /*0274*/ 	.short	0x0100
        /*0276*/ 	.byte	0x07
	.zero		1


	//   ....[23]....
        /*0278*/ 	.word	0x00000b70
        /*027c*/ 	.word	0x000000ff
        /*0280*/ 	.word	0x000000d0
        /*0284*/ 	.short	0x0100
        /*0286*/ 	.byte	0x07
	.zero		1


	//   ....[24]....
        /*0288*/ 	.word	0x00000b80
        /*028c*/ 	.word	0x000000ff
        /*0290*/ 	.word	0x000000b8
        /*0294*/ 	.short	0x0100
        /*0296*/ 	.byte	0x07
	.zero		1


	//   ....[25]....
        /*0298*/ 	.word	0x00000b90
        /*029c*/ 	.word	0x000000ff
        /*02a0*/ 	.word	0x000000d8
        /*02a4*/ 	.short	0x0100
        /*02a6*/ 	.byte	0x07
	.zero		1


	//   ....[26]....
        /*02a8*/ 	.word	0x00000ba0
        /*02ac*/ 	.word	0x000000ff
        /*02b0*/ 	.word	0x000000c0
        /*02b4*/ 	.short	0x0100
        /*02b6*/ 	.byte	0x07
	.zero		1


	//   ....[27]....
        /*02b8*/ 	.word	0x00000bb0
        /*02bc*/ 	.word	0x000000ff
        /*02c0*/ 	.word	0x000000e0
        /*02c4*/ 	.short	0x0100
        /*02c6*/ 	.byte	0x07
	.zero		1


	//   ....[28]....
        /*02c8*/ 	.word	0x00000bc0
        /*02cc*/ 	.word	0x000000ff
        /*02d0*/ 	.word	0x000000c8
        /*02d4*/ 	.short	0x0100
        /*02d6*/ 	.byte	0x07
	.zero		1


	//   ....[29]....
        /*02d8*/ 	.word	0x00000bd0
        /*02dc*/ 	.word	0x000000ff
        /*02e0*/ 	.word	0x000000e8
        /*02e4*/ 	.short	0x0100
        /*02e6*/ 	.byte	0x07
	.zero		1


	//   ....[30]....
        /*02e8*/ 	.word	0x00000cc0
        /*02ec*/ 	.word	0x000000ff
        /*02f0*/ 	.word	0x000000f0
        /*02f4*/ 	.short	0x0100
        /*02f6*/ 	.byte	0x05
	.zero		1


	//   ....[31]....
        /*02f8*/ 	.word	0x00000cd0
        /*02fc*/ 	.word	0x000000ff
        /*0300*/ 	.word	0x00000100
        /*0304*/ 	.short	0x0100
        /*0306*/ 	.byte	0x05
	.zero		1


	//   ....[32]....
        /*0308*/ 	.word	0x00000ce0
        /*030c*/ 	.word	0x000000ff
        /*0310*/ 	.word	0x000000f8
        /*0314*/ 	.short	0x0100
        /*0316*/ 	.byte	0x05
	.zero		1


	//   ....[33]....
        /*0318*/ 	.word	0x00000cf0
        /*031c*/ 	.word	0x000000ff
        /*0320*/ 	.word	0x00000108
        /*0324*/ 	.short	0x0100
        /*0326*/ 	.byte	0x05
	.zero		1


	//   ....[34]....
        /*0328*/ 	.word	0x000015c0
        /*032c*/ 	.word	0x00000002
        /*0330*/ 	.word	0x00000100
        /*0334*/ 	.short	0x010a
        /*0336*/ 	.byte	0xff
	.zero		1


	//   ....[35]....
        /*0338*/ 	.word	0x000015f0
        /*033c*/ 	.word	0x00000002
        /*0340*/ 	.word	0x000000f0
        /*0344*/ 	.short	0x0101
        /*0346*/ 	.byte	0xff
	.zero		1


	//   ....[36]....
        /*0348*/ 	.word	0x000016c0
        /*034c*/ 	.word	0x000000ff
        /*0350*/ 	.word	0x00000020
        /*0354*/ 	.short	0x010a
        /*0356*/ 	.byte	0x08
	.zero		1


	//   ....[37]....
        /*0358*/ 	.word	0x00001760
        /*035c*/ 	.word	0x000000ff
        /*0360*/ 	.word	0x00000020
        /*0364*/ 	.short	0x010a
        /*0366*/ 	.byte	0x21
	.zero		1


	//   ....[38]....
        /*0368*/ 	.word	0x000018b0
        /*036c*/ 	.word	0x000000ff
        /*0370*/ 	.word	0x00000020
        /*0374*/ 	.short	0x010a
        /*0376*/ 	.byte	0x08
	.zero		1


	//   ....[39]....
        /*0378*/ 	.word	0x000019c0
        /*037c*/ 	.word	0x000000ff
        /*0380*/ 	.word	0x00000088
        /*0384*/ 	.short	0x0101
        /*0386*/ 	.byte	0x04
	.zero		1


	//   ....[40]....
        /*0388*/ 	.word	0x000019e0
        /*038c*/ 	.word	0x000000ff
        /*0390*/ 	.word	0x00000020
        /*0394*/ 	.short	0x010a
        /*0396*/ 	.byte	0x08
	.zero		1


	//   ....[41]....
        /*0398*/ 	.word	0x00001a60
        /*039c*/ 	.word	0x000000ff
        /*03a0*/ 	.word	0x00000020
        /*03a4*/ 	.short	0x010a
        /*03a6*/ 	.byte	0x11
	.zero		1


	//   ....[42]....
        /*03a8*/ 	.word	0x00001bb0
        /*03ac*/ 	.word	0x000000ff
        /*03b0*/ 	.word	0x00000020
        /*03b4*/ 	.short	0x010a
        /*03b6*/ 	.byte	0x08
	.zero		1


	//   ....[43]....
        /*03b8*/ 	.word	0x00001cf0
        /*03bc*/ 	.word	0x00000002
        /*03c0*/ 	.word	0x00000090
        /*03c4*/ 	.short	0x010a
        /*03c6*/ 	.byte	0xff
	.zero		1


	//   ....[44]....
        /*03c8*/ 	.word	0x00001db0
        /*03cc*/ 	.word	0x00000002
        /*03d0*/ 	.word	0x00000000
        /*03d4*/ 	.short	0x0101
        /*03d6*/ 	.byte	0xff
	.zero		1


	//   ....[45]....
        /*03d8*/ 	.word	0x00002310
        /*03dc*/ 	.word	0x000000ff
        /*03e0*/ 	.word	0x00000000
        /*03e4*/ 	.short	0x010a
        /*03e6*/ 	.byte	0x05
	.zero		1


	//   ....[46]....
        /*03e8*/ 	.word	0x000023a0
        /*03ec*/ 	.word	0x000000ff
        /*03f0*/ 	.word	0x00000000
        /*03f4*/ 	.short	0x010a
        /*03f6*/ 	.byte	0x05
	.zero		1


	//   ....[47]....
        /*03f8*/ 	.word	0x00002430
        /*03fc*/ 	.word	0x000000ff
        /*0400*/ 	.word	0x00000000
        /*0404*/ 	.short	0x010a
        /*0406*/ 	.byte	0x05
	.zero		1


	//   ....[48]....
        /*0408*/ 	.word	0x000024d0
        /*040c*/ 	.word	0x00000000
        /*0410*/ 	.word	0x00000000
        /*0414*/ 	.short	0x010a
        /*0416*/ 	.byte	0xff
	.zero		1


	//   ....[49]....
        /*0418*/ 	.word	0x000025f0
        /*041c*/ 	.word	0x00000000
        /*0420*/ 	.word	0x000000f0
        /*0424*/ 	.short	0x010a
        /*0426*/ 	.byte	0xff
	.zero		1


	//   ....[50]....
        /*0428*/ 	.word	0x00002660
        /*042c*/ 	.word	0x00000000
        /*0430*/ 	.word	0x00000000
        /*0434*/ 	.short	0x0101
        /*0436*/ 	.byte	0xff
	.zero		1


	//   ....[51]....
        /*0438*/ 	.word	0x00002680
        /*043c*/ 	.word	0x000000ff
        /*0440*/ 	.word	0x000000a0
        /*0444*/ 	.short	0x010a
        /*0446*/ 	.byte	0x05
	.zero		1


	//   ....[52]....
        /*0448*/ 	.word	0x000027a0
        /*044c*/ 	.word	0x00000000
        /*0450*/ 	.word	0x00000090
        /*0454*/ 	.short	0x010a
        /*0456*/ 	.byte	0xff
	.zero		1


	//   ....[53]....
        /*0458*/ 	.word	0x000028a0
        /*045c*/ 	.word	0x00000000
        /*0460*/ 	.word	0x00000000
        /*0464*/ 	.short	0x0101
        /*0466*/ 	.byte	0xff
	.zero		1


	//   ....[54]....
        /*0468*/ 	.word	0x00002930
        /*046c*/ 	.word	0x000000ff
        /*0470*/ 	.word	0x000000a0
        /*0474*/ 	.short	0x0106
        /*0476*/ 	.byte	0x05
	.zero		1


	//   ....[55]....
        /*0478*/ 	.word	0x00002950
        /*047c*/ 	.word	0x000000ff
        /*0480*/ 	.word	0x000000a0
        /*0484*/ 	.short	0x010a
        /*0486*/ 	.byte	0x05
	.zero		1


	//   ....[56]....
        /*0488*/ 	.word	0x000029e0
        /*048c*/ 	.word	0x000000ff
        /*0490*/ 	.word	0x000000a0
        /*0494*/ 	.short	0x0106
        /*0496*/ 	.byte	0x04
	.zero		1


	//   ....[57]....
        /*0498*/ 	.word	0x00002a20
        /*049c*/ 	.word	0x00000000
        /*04a0*/ 	.word	0x000000a0
        /*04a4*/ 	.short	0x010a
        /*04a6*/ 	.byte	0xff
	.zero		1


	//   ....[58]....
        /*04a8*/ 	.word	0x00002f60
        /*04ac*/ 	.word	0x00000000
        /*04b0*/ 	.word	0x00000090
        /*04b4*/ 	.short	0x010a
        /*04b6*/ 	.byte	0xff
	.zero		1


	//   ....[59]....
        /*04b8*/ 	.word	0x00003060
        /*04bc*/ 	.word	0x00000003
        /*04c0*/ 	.word	0x00000000
        /*04c4*/ 	.short	0x0101
        /*04c6*/ 	.byte	0xff
	.zero		1


	//   ....[60]....
        /*04c8*/ 	.word	0x00003070
        /*04cc*/ 	.word	0x000000ff
        /*04d0*/ 	.word	0x00000000
        /*04d4*/ 	.short	0x010a
        /*04d6*/ 	.byte	0x06
	.zero		1


	//   ....[61]....
        /*04d8*/ 	.word	0x000030f0
        /*04dc*/ 	.word	0x000000ff
        /*04e0*/ 	.word	0x000000d0
        /*04e4*/ 	.short	0x010a
        /*04e6*/ 	.byte	0x07
	.zero		1


	//   ....[62]....
        /*04e8*/ 	.word	0x000031d0
        /*04ec*/ 	.word	0x000000ff
        /*04f0*/ 	.word	0x00000000
        /*04f4*/ 	.short	0x010a
        /*04f6*/ 	.byte	0x06
	.zero		1


	//   ....[63]....
        /*04f8*/ 	.word	0x00003300
        /*04fc*/ 	.word	0x000000ff
        /*0500*/ 	.word	0x00000000
        /*0504*/ 	.short	0x010a
        /*0506*/ 	.byte	0x1a
	.zero		1


	//   ....[64]....
        /*0508*/ 	.word	0x000035a0
        /*050c*/ 	.word	0x000000ff
        /*0510*/ 	.word	0x00000000
        /*0514*/ 	.short	0x010a
        /*0516*/ 	.byte	0x06
	.zero		1


	//   ....[65]....
        /*0518*/ 	.word	0x00003630
        /*051c*/ 	.word	0x000000ff
        /*0520*/ 	.word	0x00000000
        /*0524*/ 	.short	0x010a
        /*0526*/ 	.byte	0x06
	.zero		1


	//   ....[66]....
        /*0528*/ 	.word	0x000036c0
        /*052c*/ 	.word	0x000000ff
        /*0530*/ 	.word	0x00000000
        /*0534*/ 	.short	0x010a
        /*0536*/ 	.byte	0x06
	.zero		1


	//   ....[67]....
        /*0538*/ 	.word	0x00003750
        /*053c*/ 	.word	0x000000ff
        /*0540*/ 	.word	0x00000000
        /*0544*/ 	.short	0x010a
        /*0546*/ 	.byte	0x07
	.zero		1


	//   ....[68]....
        /*0548*/ 	.word	0x00003bd0
        /*054c*/ 	.word	0x00000000
        /*0550*/ 	.word	0x00000090
        /*0554*/ 	.short	0x010a
        /*0556*/ 	.byte	0xff
	.zero		1


	//   ....[69]....
        /*0558*/ 	.word	0x00003c90
        /*055c*/ 	.word	0x00000000
        /*0560*/ 	.word	0x00000000
        /*0564*/ 	.short	0x0101
        /*0566*/ 	.byte	0xff
	.zero		1


	//   ....[70]....
        /*0568*/ 	.word	0x00003fb0
        /*056c*/ 	.word	0x000000ff
        /*0570*/ 	.word	0x00000088
        /*0574*/ 	.short	0x010a
        /*0576*/ 	.byte	0x07
	.zero		1


	//   ....[71]....
        /*0578*/ 	.word	0x000041a0
        /*057c*/ 	.word	0x000000ff
        /*0580*/ 	.word	0x00000060
        /*0584*/ 	.short	0x010a
        /*0586*/ 	.byte	0x07
	.zero		1


	//   ....[72]....
        /*0588*/ 	.word	0x00004310
        /*058c*/ 	.word	0x000000ff
        /*0590*/ 	.word	0x00000040
        /*0594*/ 	.short	0x010b
        /*0596*/ 	.byte	0x07
	.zero		1


	//   ....[73]....
        /*0598*/ 	.word	0x00004320
        /*059c*/ 	.word	0x000000ff
        /*05a0*/ 	.word	0x00000000
        /*05a4*/ 	.short	0x0101
        /*05a6*/ 	.byte	0x08
	.zero		1


	//   ....[74]....
        /*05a8*/ 	.word	0x00004330
        /*05ac*/ 	.word	0x000000ff
        /*05b0*/ 	.word	0x00000068
        /*05b4*/ 	.short	0x010a
        /*05b6*/ 	.byte	0x07
	.zero		1


	//   ....[75]....
        /*05b8*/ 	.word	0x00004480
        /*05bc*/ 	.word	0x000000ff
        /*05c0*/ 	.word	0x00000048
        /*05c4*/ 	.short	0x010b
        /*05c6*/ 	.byte	0x07
	.zero		1


	//   ....[76]....
        /*05c8*/ 	.word	0x00004490
        /*05cc*/ 	.word	0x000000ff
        /*05d0*/ 	.word	0x00000000
        /*05d4*/ 	.short	0x0101
        /*05d6*/ 	.byte	0x08
	.zero		1


	//   ....[77]....
        /*05d8*/ 	.word	0x000044a0
        /*05dc*/ 	.word	0x000000ff
        /*05e0*/ 	.word	0x00000070
        /*05e4*/ 	.short	0x010a
        /*05e6*/ 	.byte	0x07
	.zero		1


	//   ....[78]....
        /*05e8*/ 	.word	0x00004620
        /*05ec*/ 	.word	0x000000ff
        /*05f0*/ 	.word	0x00000050
        /*05f4*/ 	.short	0x010b
        /*05f6*/ 	.byte	0x07
	.zero		1


	//   ....[79]....
        /*05f8*/ 	.word	0x00004660
        /*05fc*/ 	.word	0x000000ff
        /*0600*/ 	.word	0x00000000
        /*0604*/ 	.short	0x0101
        /*0606*/ 	.byte	0x08
	.zero		1


	//   ....[80]....
        /*0608*/ 	.word	0x000046a0
        /*060c*/ 	.word	0x000000ff
        /*0610*/ 	.word	0x00000078
        /*0614*/ 	.short	0x010a
        /*0616*/ 	.byte	0x07
	.zero		1


	//   ....[81]....
        /*0618*/ 	.word	0x000048e0
        /*061c*/ 	.word	0x000000ff
        /*0620*/ 	.word	0x00000058
        /*0624*/ 	.short	0x010b
        /*0626*/ 	.byte	0x07
	.zero		1


	//   ....[82]....
        /*0628*/ 	.word	0x00004900
        /*062c*/ 	.word	0x000000ff
        /*0630*/ 	.word	0x00000000
        /*0634*/ 	.short	0x0101
        /*0636*/ 	.byte	0x0d
	.zero		1


	//   ....[83]....
        /*0638*/ 	.word	0x00004930
        /*063c*/ 	.word	0x000000ff
        /*0640*/ 	.word	0x00000060
        /*0644*/ 	.short	0x010a
        /*0646*/ 	.byte	0x07
	.zero		1


	//   ....[84]....
        /*0648*/ 	.word	0x00004950
        /*064c*/ 	.word	0x000000ff
        /*0650*/ 	.word	0x00000068
        /*0654*/ 	.short	0x010a
        /*0656*/ 	.byte	0x07
	.zero		1


	//   ....[85]....
        /*0658*/ 	.word	0x00004970
        /*065c*/ 	.word	0x000000ff
        /*0660*/ 	.word	0x00000070
        /*0664*/ 	.short	0x010a
        /*0666*/ 	.byte	0x07
	.zero		1


	//   ....[86]....
        /*0668*/ 	.word	0x000049b0
        /*066c*/ 	.word	0x00000000
        /*0670*/ 	.word	0x00000078
        /*0674*/ 	.short	0x010a
        /*0676*/ 	.byte	0xff
	.zero		1


	//   ....[87]....
        /*0678*/ 	.word	0x00004cf0
        /*067c*/ 	.word	0x00000000
        /*0680*/ 	.word	0x00000090
        /*0684*/ 	.short	0x010a
        /*0686*/ 	.byte	0xff
	.zero		1


	//   ....[88]....
        /*0688*/ 	.word	0x00004e00
        /*068c*/ 	.word	0x00000000
        /*0690*/ 	.word	0x00000000
        /*0694*/ 	.short	0x0101
        /*0696*/ 	.byte	0xff
	.zero		1


	//   ....[89]....
        /*0698*/ 	.word	0x00005820
        /*069c*/ 	.word	0x00000002
        /*06a0*/ 	.word	0x00000040
        /*06a4*/ 	.short	0x010a
        /*06a6*/ 	.byte	0xff
	.zero		1


	//   ....[90]....
        /*06a8*/ 	.word	0x00005860
        /*06ac*/ 	.word	0x00000071
        /*06b0*/ 	.word	0x000000b0
        /*06b4*/ 	.short	0x010a
        /*06b6*/ 	.byte	0xff
	.zero		1


	//   ....[91]....
        /*06b8*/ 	.word	0x000059a0
        /*06bc*/ 	.word	0x00000002
        /*06c0*/ 	.word	0x00000040
        /*06c4*/ 	.short	0x010a
        /*06c6*/ 	.byte	0xff
	.zero		1


	//   ....[92]....
        /*06c8*/ 	.word	0x00005ac0
        /*06cc*/ 	.word	0x00000000
        /*06d0*/ 	.word	0x00000000
        /*06d4*/ 	.short	0x0101
        /*06d6*/ 	.byte	0xff
	.zero		1


	//   ....[93]....
        /*06d8*/ 	.word	0x00005b40
        /*06dc*/ 	.word	0x00000071
        /*06e0*/ 	.word	0x000000b0
        /*06e4*/ 	.short	0x010a
        /*06e6*/ 	.byte	0xff
	.zero		1


	//   ....[94]....
        /*06e8*/ 	.word	0x00006690
        /*06ec*/ 	.word	0x00000000
        /*06f0*/ 	.word	0x00000040
        /*06f4*/ 	.short	0x010a
        /*06f6*/ 	.byte	0xff
	.zero		1


	//   ....[95]....
        /*06f8*/ 	.word	0x00006750
        /*06fc*/ 	.word	0x00000000
        /*0700*/ 	.word	0x00000040
        /*0704*/ 	.short	0x010a
        /*0706*/ 	.byte	0xff
	.zero		1


	//   ....[96]....
        /*0708*/ 	.word	0x00006880
        /*070c*/ 	.word	0x00000000
        /*0710*/ 	.word	0x00000000
        /*0714*/ 	.short	0x0101
        /*0716*/ 	.byte	0xff
	.zero		1


	//   ....[97]....
        /*0718*/ 	.word	0x000073f0
        /*071c*/ 	.word	0x00000000
        /*0720*/ 	.word	0x00000040
        /*0724*/ 	.short	0x010a
        /*0726*/ 	.byte	0xff
	.zero		1


	//   ....[98]....
        /*0728*/ 	.word	0x000074b0
        /*072c*/ 	.word	0x00000000
        /*0730*/ 	.word	0x00000040
        /*0734*/ 	.short	0x010a
        /*0736*/ 	.byte	0xff
	.zero		1


	//   ....[99]....
        /*0738*/ 	.word	0x000075e0
        /*073c*/ 	.word	0x00000000
        /*0740*/ 	.word	0x00000000
        /*0744*/ 	.short	0x0101
        /*0746*/ 	.byte	0xff
	.zero		1


	//   ....[100]....
        /*0748*/ 	.word	0x00008180
        /*074c*/ 	.word	0x00000000
        /*0750*/ 	.word	0x00000040
        /*0754*/ 	.short	0x010a
        /*0756*/ 	.byte	0xff
	.zero		1


	//   ....[101]....
        /*0758*/ 	.word	0x00008240
        /*075c*/ 	.word	0x00000000
        /*0760*/ 	.word	0x00000040
        /*0764*/ 	.short	0x010a
        /*0766*/ 	.byte	0xff
	.zero		1


	//   ....[102]....
        /*0768*/ 	.word	0x00008370
        /*076c*/ 	.word	0x00000000
        /*0770*/ 	.word	0x00000000
        /*0774*/ 	.short	0x0101
        /*0776*/ 	.byte	0xff
	.zero		1


	//   ....[103]....
        /*0778*/ 	.word	0x000087b0
        /*077c*/ 	.word	0x000000ff
        /*0780*/ 	.word	0x00000000
        /*0784*/ 	.short	0x0101
        /*0786*/ 	.byte	0x05
	.zero		1


	//   ....[104]....
        /*0788*/ 	.word	0x00008ff0
        /*078c*/ 	.word	0x00000002
        /*0790*/ 	.word	0x00000100
        /*0794*/ 	.short	0x010a
        /*0796*/ 	.byte	0xff
	.zero		1


	//   ....[105]....
        /*0798*/ 	.word	0x00009050
        /*079c*/ 	.word	0x00000002
        /*07a0*/ 	.word	0x00000020
        /*07a4*/ 	.short	0x010a
        /*07a6*/ 	.byte	0xff
	.zero		1


	//   ....[106]....
        /*07a8*/ 	.word	0x000090b0
        /*07ac*/ 	.word	0x00000002
        /*07b0*/ 	.word	0x00000020
        /*07b4*/ 	.short	0x010a
        /*07b6*/ 	.byte	0xff
	.zero		1


	//   ....[107]....
        /*07b8*/ 	.word	0x00009100
        /*07bc*/ 	.word	0x00000002
        /*07c0*/ 	.word	0x00000090
        /*07c4*/ 	.short	0x010a
        /*07c6*/ 	.byte	0xff
	.zero		1


	//   ....[108]....
        /*07c8*/ 	.word	0x00009160
        /*07cc*/ 	.word	0x00000000
        /*07d0*/ 	.word	0x00000000
        /*07d4*/ 	.short	0x010a
        /*07d6*/ 	.byte	0xff
	.zero		1


	//   ....[109]....
        /*07d8*/ 	.word	0x000091c0
        /*07dc*/ 	.word	0x00000000
        /*07e0*/ 	.word	0x00000000
        /*07e4*/ 	.short	0x010a
        /*07e6*/ 	.byte	0xff
	.zero		1


	//   ....[110]....
        /*07e8*/ 	.word	0x00009220
        /*07ec*/ 	.word	0x00000000
        /*07f0*/ 	.word	0x00000000
        /*07f4*/ 	.short	0x010a
        /*07f6*/ 	.byte	0xff
	.zero		1


	//   ....[111]....
        /*07f8*/ 	.word	0x00009270
        /*07fc*/ 	.word	0x00000000
        /*0800*/ 	.word	0x000000f0
        /*0804*/ 	.short	0x010a
        /*0806*/ 	.byte	0xff
	.zero		1


	//   ....[112]....
        /*0808*/ 	.word	0x000092d0
        /*080c*/ 	.word	0x00000000
        /*0810*/ 	.word	0x000000a0
        /*0814*/ 	.short	0x010a
        /*0816*/ 	.byte	0xff
	.zero		1


	//   ....[113]....
        /*0818*/ 	.word	0x00009320
        /*081c*/ 	.word	0x00000000
        /*0820*/ 	.word	0x00000090
        /*0824*/ 	.short	0x010a
        /*0826*/ 	.byte	0xff
	.zero		1


	//   ....[114]....
        /*0828*/ 	.word	0x00009380
        /*082c*/ 	.word	0x00000000
        /*0830*/ 	.word	0x000000a0
        /*0834*/ 	.short	0x010a
        /*0836*/ 	.byte	0xff
	.zero		1


	//   ....[115]....
        /*0838*/ 	.word	0x000093d0
        /*083c*/ 	.word	0x00000000
        /*0840*/ 	.word	0x00000090
        /*0844*/ 	.short	0x010a
        /*0846*/ 	.byte	0xff
	.zero		1


	//   ....[116]....
        /*0848*/ 	.word	0x00009430
        /*084c*/ 	.word	0x00000002
        /*0850*/ 	.word	0x000000d0
        /*0854*/ 	.short	0x010a
        /*0856*/ 	.byte	0xff
	.zero		1


	//   ....[117]....
        /*0858*/ 	.word	0x00009490
        /*085c*/ 	.word	0x00000000
        /*0860*/ 	.word	0x00000000
        /*0864*/ 	.short	0x010a
        /*0866*/ 	.byte	0xff
	.zero		1


	//   ....[118]....
        /*0868*/ 	.word	0x000094f0
        /*086c*/ 	.word	0x00000000
        /*0870*/ 	.word	0x00000000
        /*0874*/ 	.short	0x010a
        /*0876*/ 	.byte	0xff
	.zero		1


	//   ....[119]....
        /*0878*/ 	.word	0x00009550
        /*087c*/ 	.word	0x00000000
        /*0880*/ 	.word	0x00000000
        /*0884*/ 	.short	0x010a
        /*0886*/ 	.byte	0xff
	.zero		1


	//   ....[120]....
        /*0888*/ 	.word	0x000095b0
        /*088c*/ 	.word	0x00000000
        /*0890*/ 	.word	0x00000000
        /*0894*/ 	.short	0x010a
        /*0896*/ 	.byte	0xff
	.zero		1


	//   ....[121]....
        /*0898*/ 	.word	0x00009610
        /*089c*/ 	.word	0x00000000
        /*08a0*/ 	.word	0x00000000
        /*08a4*/ 	.short	0x010a
        /*08a6*/ 	.byte	0xff
	.zero		1


	//   ....[122]....
        /*08a8*/ 	.word	0x00009660
        /*08ac*/ 	.word	0x00000000
        /*08b0*/ 	.word	0x00000090
        /*08b4*/ 	.short	0x010a
        /*08b6*/ 	.byte	0xff
	.zero		1


	//   ....[123]....
        /*08b8*/ 	.word	0x000096c0
        /*08bc*/ 	.word	0x00000000
        /*08c0*/ 	.word	0x00000088
        /*08c4*/ 	.short	0x010a
        /*08c6*/ 	.byte	0xff
	.zero		1


	//   ....[124]....
        /*08c8*/ 	.word	0x00009720
        /*08cc*/ 	.word	0x00000000
        /*08d0*/ 	.word	0x00000060
        /*08d4*/ 	.short	0x010a
        /*08d6*/ 	.byte	0xff
	.zero		1


	//   ....[125]....
        /*08d8*/ 	.word	0x00009780
        /*08dc*/ 	.word	0x00000000
        /*08e0*/ 	.word	0x00000068
        /*08e4*/ 	.short	0x010a
        /*08e6*/ 	.byte	0xff
	.zero		1


	//   ....[126]....
        /*08e8*/ 	.word	0x000097e0
        /*08ec*/ 	.word	0x00000000
        /*08f0*/ 	.word	0x00000070
        /*08f4*/ 	.short	0x010a
        /*08f6*/ 	.byte	0xff
	.zero		1


	//   ....[127]....
        /*08f8*/ 	.word	0x00009840
        /*08fc*/ 	.word	0x00000000
        /*0900*/ 	.word	0x00000078
        /*0904*/ 	.short	0x010a
        /*0906*/ 	.byte	0xff
	.zero		1


	//   ....[128]....
        /*0908*/ 	.word	0x000098a0
        /*090c*/ 	.word	0x00000000
        /*0910*/ 	.word	0x00000060
        /*0914*/ 	.short	0x010a
        /*0916*/ 	.byte	0xff
	.zero		1


	//   ....[129]....
        /*0918*/ 	.word	0x00009900
        /*091c*/ 	.word	0x00000000
        /*0920*/ 	.word	0x00000068
        /*0924*/ 	.short	0x010a
        /*0926*/ 	.byte	0xff
	.zero		1


	//   ....[130]....
        /*0928*/ 	.word	0x00009960
        /*092c*/ 	.word	0x00000000
        /*0930*/ 	.word	0x00000070
        /*0934*/ 	.short	0x010a
        /*0936*/ 	.byte	0xff
	.zero		1


	//   ....[131]....
        /*0938*/ 	.word	0x000099b0
        /*093c*/ 	.word	0x00000000
        /*0940*/ 	.word	0x00000090
        /*0944*/ 	.short	0x010a
        /*0946*/ 	.byte	0xff
	.zero		1


	//   ....[132]....
        /*0948*/ 	.word	0x00009a00
        /*094c*/ 	.word	0x00000002
        /*0950*/ 	.word	0x00000040
        /*0954*/ 	.short	0x010a
        /*0956*/ 	.byte	0xff
	.zero		1


	//   ....[133]....
        /*0958*/ 	.word	0x00009a50
        /*095c*/ 	.word	0x00000071
        /*0960*/ 	.word	0x000000b0
        /*0964*/ 	.short	0x010a
        /*0966*/ 	.byte	0xff
	.zero		1


	//   ....[134]....
        /*0968*/ 	.word	0x00009aa0
        /*096c*/ 	.word	0x00000000
        /*0970*/ 	.word	0x00000040
        /*0974*/ 	.short	0x010a
        /*0976*/ 	.byte	0xff
	.zero		1


	//   ....[135]....
        /*0978*/ 	.word	0x00009af0
        /*097c*/ 	.word	0x00000000
        /*0980*/ 	.word	0x00000040
        /*0984*/ 	.short	0x010a
        /*0986*/ 	.byte	0xff
	.zero		1


	//   ....[136]....
        /*0988*/ 	.word	0x00009b40
        /*098c*/ 	.word	0x00000000
        /*0990*/ 	.word	0x00000040
        /*0994*/ 	.short	0x010a
        /*0996*/ 	.byte	0xff
	.zero		1


	//----- nvinfo : EIATTR_NUM_MBARRIERS
	.align		4
.L_48:
        /*0998*/ 	.byte	0x03, 0x38
        /*099a*/ 	.short	0x0022


	//----- nvinfo : EIATTR_EXIT_INSTR_OFFSETS
	.align		4
        /*099c*/ 	.byte	0x04, 0x1c
        /*099e*/ 	.short	(.L_50 - .L_49)


	//   ....[0]....
.L_49:
        /*09a0*/ 	.word	0x00002500


	//   ....[1]....
        /*09a4*/ 	.word	0x000029f0


	//   ....[2]....
        /*09a8*/ 	.word	0x00002a50


	//   ....[3]....
        /*09ac*/ 	.word	0x000039b0


	//   ....[4]....
        /*09b0*/ 	.word	0x000049e0


	//   ....[5]....
        /*09b4*/ 	.word	0x00004a20


	//   ....[6]....
        /*09b8*/ 	.word	0x00008fe0


	//----- nvinfo : EIATTR_MAX_THREADS
	.align		4
.L_50:
        /*09bc*/ 	.byte	0x04, 0x05
        /*09be*/ 	.short	(.L_52 - .L_51)
.L_51:
        /*09c0*/ 	.word	0x00000100
        /*09c4*/ 	.word	0x00000001
        /*09c8*/ 	.word	0x00000001


	//----- nvinfo : EIATTR_CRS_STACK_SIZE
	.align		4
.L_52:
        /*09cc*/ 	.byte	0x04, 0x1e
        /*09ce*/ 	.short	(.L_54 - .L_53)
.L_53:
        /*09d0*/ 	.word	0x00000000


	//----- nvinfo : EIATTR_CBANK_PARAM_SIZE
	.align		4
.L_54:
        /*09d4*/ 	.byte	0x03, 0x19
        /*09d6*/ 	.short	0x0800


	//----- nvinfo : EIATTR_PARAM_CBANK
	.align		4
        /*09d8*/ 	.byte	0x04, 0x0a
        /*09da*/ 	.short	(.L_56 - .L_55)
	.align		4
.L_55:
        /*09dc*/ 	.word	index@(.nv.constant0._ZN7cutlass13device_kernelINS_4gemm6kernel13GemmUniversalIN4cute5tupleIJiiiiEEENS1_10collective13CollectiveMmaINS1_35MainloopSm100TmaUmmaWarpSpecializedILi4ELi2ELi4ENS5_IJNS4_1CILi1EEESB_SB_EEEEENS5_IJNSA_ILi64EEENSA_ILi256EEENSA_ILi128EEEEEENS_12float_e4m3_tENS5_IJlSB_lEEESI_SJ_NS4_8TiledMMAINS4_8MMA_AtomIJNS4_10MMA_TraitsINS4_19SM100_MMA_F8F6F4_SSEJSI_SI_fSE_SF_NS4_17integral_constantINS4_4UMMA5MajorELSQ_0EEESR_NSO_INSP_7ScaleInELSS_0EEEST_EEEEEENS4_6LayoutISC_NS5_IJNSA_ILi0EEESX_SX_EEEEENS5_IJNS4_10UnderscoreES10_S10_EEEEENS4_13SM90_TMA_LOADENS4_14ComposedLayoutINS4_7SwizzleILi3ELi4ELi3EEENS4_18smem_ptr_flag_bitsILi8EEENSW_INS5_IJNSA_ILi8EEESG_EEENS5_IJSG_SB_EEEEEEEvNS4_8identityES13_S1D_vS1E_EENS_8epilogue10collective18CollectiveEpilogueINS1G_23Sm100TmaWarpSpecializedILi4ELi2ELi32ELb0ELb0EEEJSH_NS5_IJNSW_ISE_SB_EES1L_EEESI_SJ_SI_SJ_NS1G_6fusion15FusionCallbacksIS1K_NS1N_17LinearCombinationISI_fSI_fLNS_15FloatRoundStyleE2EEESH_S1M_JEEENS4_5SM1004TMEM4LOAD26SM100_TMEM_LOAD_16dp32b32xES13_NS14_INS15_ILi2ELi4ELi3EEES18_NSW_INS5_IJS19_SE_EEENS5_IJSE_SB_EEEEEEENS4_39AutoVectorizingCopyWithAssumedAlignmentILi128EEENS4_14SM90_TMA_STOREES21_S23_S23_EEEvvEEEEvNT_6ParamsE)
        /*09e0*/ 	.short	0x0380
        /*09e2*/ 	.short	0x0800


	//----- nvinfo : EIATTR_SW_WAR
	.align		4
.L_56:
        /*09e4*/ 	.byte	0x04, 0x36
        /*09e6*/ 	.short	(.L_58 - .L_57)
.L_57:
        /*09e8*/ 	.word	0x00000008
.L_58:


//--------------------- .nv.callgraph             --------------------------
	.section	.nv.callgraph,"",@"SHT_CUDA_CALLGRAPH"
	.align	4
	.sectionentsize	8
	.align		4
        /*0000*/ 	.word	0x00000000
	.align		4
        /*0004*/ 	.word	0xffffffff
	.align		4
        /*0008*/ 	.word	index@(_ZN7cutlass13device_kernelINS_4gemm6kernel13GemmUniversalIN4cute5tupleIJiiiiEEENS1_10collective13CollectiveMmaINS1_35MainloopSm100TmaUmmaWarpSpecializedILi4ELi2ELi4ENS5_IJNS4_1CILi1EEESB_SB_EEEEENS5_IJNSA_ILi64EEENSA_ILi256EEENSA_ILi128EEEEEENS_12float_e4m3_tENS5_IJlSB_lEEESI_SJ_NS4_8TiledMMAINS4_8MMA_AtomIJNS4_10MMA_TraitsINS4_19SM100_MMA_F8F6F4_SSEJSI_SI_fSE_SF_NS4_17integral_constantINS4_4UMMA5MajorELSQ_0EEESR_NSO_INSP_7ScaleInELSS_0EEEST_EEEEEENS4_6LayoutISC_NS5_IJNSA_ILi0EEESX_SX_EEEEENS5_IJNS4_10UnderscoreES10_S10_EEEEENS4_13SM90_TMA_LOADENS4_14ComposedLayoutINS4_7SwizzleILi3ELi4ELi3EEENS4_18smem_ptr_flag_bitsILi8EEENSW_INS5_IJNSA_ILi8EEESG_EEENS5_IJSG_SB_EEEEEEEvNS4_8identityES13_S1D_vS1E_EENS_8epilogue10collective18CollectiveEpilogueINS1G_23Sm100TmaWarpSpecializedILi4ELi2ELi32ELb0ELb0EEEJSH_NS5_IJNSW_ISE_SB_EES1L_EEESI_SJ_SI_SJ_NS1G_6fusion15FusionCallbacksIS1K_NS1N_17LinearCombinationISI_fSI_fLNS_15FloatRoundStyleE2EEESH_S1M_JEEENS4_5SM1004TMEM4LOAD26SM100_TMEM_LOAD_16dp32b32xES13_NS14_INS15_ILi2ELi4ELi3EEES18_NSW_INS5_IJS19_SE_EEENS5_IJSE_SB_EEEEEEENS4_39AutoVectorizingCopyWithAssumedAlignmentILi128EEENS4_14SM90_TMA_STOREES21_S23_S23_EEEvvEEEEvNT_6ParamsE)
	.align		4
        /*000c*/ 	.word	index@(__assertfail)
	.align		4
        /*0010*/ 	.word	0x00000000
	.align		4
        /*0014*/ 	.word	0xfffffffe
	.align		4
        /*0018*/ 	.word	0x00000000
	.align		4
        /*001c*/ 	.word	0xfffffffd
	.align		4
        /*0020*/ 	.word	0x00000000
	.align		4
        /*0024*/ 	.word	0xfffffffc


//--------------------- .nv.constant4             --------------------------
	.section	.nv.constant4,"a",@progbits
	.align	8
	.align		8
.nv.constant4:
        /*0000*/ 	.dword	__assertfail
	.align		8
        /*0008*/ 	.dword	__unnamed_1
	.align		8
        /*0010*/ 	.dword	__unnamed_2
	.align		8
        /*0018*/ 	.dword	__unnamed_3
	.align		8
        /*0020*/ 	.dword	_ZN40_INTERNAL_ce88f0c9_4_k_cu_fb90e9e6_298584cuda3std3__45__cpo5beginE
	.align		8
        /*0028*/ 	.dword	_ZN40_INTERNAL_ce88f0c9_4_k_cu_fb90e9e6_298584cuda3std3__45__cpo3endE
	.align		8
        /*0030*/ 	.dword	_ZN40_INTERNAL_ce88f0c9_4_k_cu_fb90e9e6_298584cuda3std3__45__cpo6cbeginE
	.align		8
        /*0038*/ 	.dword	_ZN40_INTERNAL_ce88f0c9_4_k_cu_fb90e9e6_298584cuda3std3__45__cpo4cendE
	.align		8
        /*0040*/ 	.dword	_ZN40_INTERNAL_ce88f0c9_4_k_cu_fb90e9e6_298584cuda3std3__442_GLOBAL__N__ce88f0c9_4_k_cu_fb90e9e6_298586ignoreE
	.align		8
        /*0048*/ 	.dword	_ZN40_INTERNAL_ce88f0c9_4_k_cu_fb90e9e6_298584cuda3std3__419piecewise_constructE
	.align		8
        /*0050*/ 	.dword	_ZN40_INTERNAL_ce88f0c9_4_k_cu_fb90e9e6_298584cuda3std3__48in_placeE
	.align		8
        /*0058*/ 	.dword	_ZN40_INTERNAL_ce88f0c9_4_k_cu_fb90e9e6_298584cuda3std6ranges3__45__cpo4swapE
	.align		8
        /*0060*/ 	.dword	_ZN40_INTERNAL_ce88f0c9_4_k_cu_fb90e9e6_298584cuda3std6ranges3__45__cpo9iter_moveE
	.align		8
        /*0068*/ 	.dword	_ZN40_INTERNAL_ce88f0c9_4_k_cu_fb90e9e6_298584cute7productE
	.align		8
        /*0070*/ 	.dword	_ZN40_INTERNAL_ce88f0c9_4_k_cu_fb90e9e6_298584cute1_E
	.align		8
        /*0078*/ 	.dword	$str$25
	.align		8
        /*0080*/ 	.dword	$str$26
	.align		8
        /*0088*/ 	.dword	$str$27
	.align		8
        /*0090*/ 	.dword	$str$28


//--------------------- .text._ZN7cutlass13device_kernelINS_4gemm6kernel13GemmUniversalIN4cute5tupleIJiiiiEEENS1_10collective13CollectiveMmaINS1_35MainloopSm100TmaUmmaWarpSpecializedILi4ELi2ELi4ENS5_IJNS4_1CILi1EEESB_SB_EEEEENS5_IJNSA_ILi64EEENSA_ILi256EEENSA_ILi128EEEEEENS_12float_e4m3_tENS5_IJlSB_lEEESI_SJ_NS4_8TiledMMAINS4_8MMA_AtomIJNS4_10MMA_TraitsINS4_19SM100_MMA_F8F6F4_SSEJSI_SI_fSE_SF_NS4_17integral_constantINS4_4UMMA5MajorELSQ_0EEESR_NSO_INSP_7ScaleInELSS_0EEEST_EEEEEENS4_6LayoutISC_NS5_IJNSA_ILi0EEESX_SX_EEEEENS5_IJNS4_10UnderscoreES10_S10_EEEEENS4_13SM90_TMA_LOADENS4_14ComposedLayoutINS4_7SwizzleILi3ELi4ELi3EEENS4_18smem_ptr_flag_bitsILi8EEENSW_INS5_IJNSA_ILi8EEESG_EEENS5_IJSG_SB_EEEEEEEvNS4_8identityES13_S1D_vS1E_EENS_8epilogue10collective18CollectiveEpilogueINS1G_23Sm100TmaWarpSpecializedILi4ELi2ELi32ELb0ELb0EEEJSH_NS5_IJNSW_ISE_SB_EES1L_EEESI_SJ_SI_SJ_NS1G_6fusion15FusionCallbacksIS1K_NS1N_17LinearCombinationISI_fSI_fLNS_15FloatRoundStyleE2EEESH_S1M_JEEENS4_5SM1004TMEM4LOAD26SM100_TMEM_LOAD_16dp32b32xES13_NS14_INS15_ILi2ELi4ELi3EEES18_NSW_INS5_IJS19_SE_EEENS5_IJSE_SB_EEEEEEENS4_39AutoVectorizingCopyWithAssumedAlignmentILi128EEENS4_14SM90_TMA_STOREES21_S23_S23_EEEvvEEEEvNT_6ParamsE --------------------------
	.section	.text._ZN7cutlass13device_kernelINS_4gemm6kernel13GemmUniversalIN4cute5tupleIJiiiiEEENS1_10collective13CollectiveMmaINS1_35MainloopSm100TmaUmmaWarpSpecializedILi4ELi2ELi4ENS5_IJNS4_1CILi1EEESB_SB_EEEEENS5_IJNSA_ILi64EEENSA_ILi256EEENSA_ILi128EEEEEENS_12float_e4m3_tENS5_IJlSB_lEEESI_SJ_NS4_8TiledMMAINS4_8MMA_AtomIJNS4_10MMA_TraitsINS4_19SM100_MMA_F8F6F4_SSEJSI_SI_fSE_SF_NS4_17integral_constantINS4_4UMMA5MajorELSQ_0EEESR_NSO_INSP_7ScaleInELSS_0EEEST_EEEEEENS4_6LayoutISC_NS5_IJNSA_ILi0EEESX_SX_EEEEENS5_IJNS4_10UnderscoreES10_S10_EEEEENS4_13SM90_TMA_LOADENS4_14ComposedLayoutINS4_7SwizzleILi3ELi4ELi3EEENS4_18smem_ptr_flag_bitsILi8EEENSW_INS5_IJNSA_ILi8EEESG_EEENS5_IJSG_SB_EEEEEEEvNS4_8identityES13_S1D_vS1E_EENS_8epilogue10collective18CollectiveEpilogueINS1G_23Sm100TmaWarpSpecializedILi4ELi2ELi32ELb0ELb0EEEJSH_NS5_IJNSW_ISE_SB_EES1L_EEESI_SJ_SI_SJ_NS1G_6fusion15FusionCallbacksIS1K_NS1N_17LinearCombinationISI_fSI_fLNS_15FloatRoundStyleE2EEESH_S1M_JEEENS4_5SM1004TMEM4LOAD26SM100_TMEM_LOAD_16dp32b32xES13_NS14_INS15_ILi2ELi4ELi3EEES18_NSW_INS5_IJS19_SE_EEENS5_IJSE_SB_EEEEEEENS4_39AutoVectorizingCopyWithAssumedAlignmentILi128EEENS4_14SM90_TMA_STOREES21_S23_S23_EEEvvEEEEvNT_6ParamsE,"ax",@progbits
	.align	128
.text._ZN7cutlass13device_kernelINS_4gemm6kernel13GemmUniversalIN4cute5tupleIJiiiiEEENS1_10collective13CollectiveMmaINS1_35MainloopSm100TmaUmmaWarpSpecializedILi4ELi2ELi4ENS5_IJNS4_1CILi1EEESB_SB_EEEEENS5_IJNSA_ILi64EEENSA_ILi256EEENSA_ILi128EEEEEENS_12float_e4m3_tENS5_IJlSB_lEEESI_SJ_NS4_8TiledMMAINS4_8MMA_AtomIJNS4_10MMA_TraitsINS4_19SM100_MMA_F8F6F4_SSEJSI_SI_fSE_SF_NS4_17integral_constantINS4_4UMMA5MajorELSQ_0EEESR_NSO_INSP_7ScaleInELSS_0EEEST_EEEEEENS4_6LayoutISC_NS5_IJNSA_ILi0EEESX_SX_EEEEENS5_IJNS4_10UnderscoreES10_S10_EEEEENS4_13SM90_TMA_LOADENS4_14ComposedLayoutINS4_7SwizzleILi3ELi4ELi3EEENS4_18smem_ptr_flag_bitsILi8EEENSW_INS5_IJNSA_ILi8EEESG_EEENS5_IJSG_SB_EEEEEEEvNS4_8identityES13_S1D_vS1E_EENS_8epilogue10collective18CollectiveEpilogueINS1G_23Sm100TmaWarpSpecializedILi4ELi2ELi32ELb0ELb0EEEJSH_NS5_IJNSW_ISE_SB_EES1L_EEESI_SJ_SI_SJ_NS1G_6fusion15FusionCallbacksIS1K_NS1N_17LinearCombinationISI_fSI_fLNS_15FloatRoundStyleE2EEESH_S1M_JEEENS4_5SM1004TMEM4LOAD26SM100_TMEM_LOAD_16dp32b32xES13_NS14_INS15_ILi2ELi4ELi3EEES18_NSW_INS5_IJS19_SE_EEENS5_IJSE_SB_EEEEEEENS4_39AutoVectorizingCopyWithAssumedAlignmentILi128EEENS4_14SM90_TMA_STOREES21_S23_S23_EEEvvEEEEvNT_6ParamsE:
        .type           _ZN7cutlass13device_kernelINS_4gemm6kernel13GemmUniversalIN4cute5tupleIJiiiiEEENS1_10collective13CollectiveMmaINS1_35MainloopSm100TmaUmmaWarpSpecializedILi4ELi2ELi4ENS5_IJNS4_1CILi1EEESB_SB_EEEEENS5_IJNSA_ILi64EEENSA_ILi256EEENSA_ILi128EEEEEENS_12float_e4m3_tENS5_IJlSB_lEEESI_SJ_NS4_8TiledMMAINS4_8MMA_AtomIJNS4_10MMA_TraitsINS4_19SM100_MMA_F8F6F4_SSEJSI_SI_fSE_SF_NS4_17integral_constantINS4_4UMMA5MajorELSQ_0EEESR_NSO_INSP_7ScaleInELSS_0EEEST_EEEEEENS4_6LayoutISC_NS5_IJNSA_ILi0EEESX_SX_EEEEENS5_IJNS4_10UnderscoreES10_S10_EEEEENS4_13SM90_TMA_LOADENS4_14ComposedLayoutINS4_7SwizzleILi3ELi4ELi3EEENS4_18smem_ptr_flag_bitsILi8EEENSW_INS5_IJNSA_ILi8EEESG_EEENS5_IJSG_SB_EEEEEEEvNS4_8identityES13_S1D_vS1E_EENS_8epilogue10collective18CollectiveEpilogueINS1G_23Sm100TmaWarpSpecializedILi4ELi2ELi32ELb0ELb0EEEJSH_NS5_IJNSW_ISE_SB_EES1L_EEESI_SJ_SI_SJ_NS1G_6fusion15FusionCallbacksIS1K_NS1N_17LinearCombinationISI_fSI_fLNS_15FloatRoundStyleE2EEESH_S1M_JEEENS4_5SM1004TMEM4LOAD26SM100_TMEM_LOAD_16dp32b32xES13_NS14_INS15_ILi2ELi4ELi3EEES18_NSW_INS5_IJS19_SE_EEENS5_IJSE_SB_EEEEEEENS4_39AutoVectorizingCopyWithAssumedAlignmentILi128EEENS4_14SM90_TMA_STOREES21_S23_S23_EEEvvEEEEvNT_6ParamsE,@function
        .size           _ZN7cutlass13device_kernelINS_4gemm6kernel13GemmUniversalIN4cute5tupleIJiiiiEEENS1_10collective13CollectiveMmaINS1_35MainloopSm100TmaUmmaWarpSpecializedILi4ELi2ELi4ENS5_IJNS4_1CILi1EEESB_SB_EEEEENS5_IJNSA_ILi64EEENSA_ILi256EEENSA_ILi128EEEEEENS_12float_e4m3_tENS5_IJlSB_lEEESI_SJ_NS4_8TiledMMAINS4_8MMA_AtomIJNS4_10MMA_TraitsINS4_19SM100_MMA_F8F6F4_SSEJSI_SI_fSE_SF_NS4_17integral_constantINS4_4UMMA5MajorELSQ_0EEESR_NSO_INSP_7ScaleInELSS_0EEEST_EEEEEENS4_6LayoutISC_NS5_IJNSA_ILi0EEESX_SX_EEEEENS5_IJNS4_10UnderscoreES10_S10_EEEEENS4_13SM90_TMA_LOADENS4_14ComposedLayoutINS4_7SwizzleILi3ELi4ELi3EEENS4_18smem_ptr_flag_bitsILi8EEENSW_INS5_IJNSA_ILi8EEESG_EEENS5_IJSG_SB_EEEEEEEvNS4_8identityES13_S1D_vS1E_EENS_8epilogue10collective18CollectiveEpilogueINS1G_23Sm100TmaWarpSpecializedILi4ELi2ELi32ELb0ELb0EEEJSH_NS5_IJNSW_ISE_SB_EES1L_EEESI_SJ_SI_SJ_NS1G_6fusion15FusionCallbacksIS1K_NS1N_17LinearCombinationISI_fSI_fLNS_15FloatRoundStyleE2EEESH_S1M_JEEENS4_5SM1004TMEM4LOAD26SM100_TMEM_LOAD_16dp32b32xES13_NS14_INS15_ILi2ELi4ELi3EEES18_NSW_INS5_IJS19_SE_EEENS5_IJSE_SB_EEEEEEENS4_39AutoVectorizingCopyWithAssumedAlignmentILi128EEENS4_14SM90_TMA_STOREES21_S23_S23_EEEvvEEEEvNT_6ParamsE,(.L_x_170 - _ZN7cutlass13device_kernelINS_4gemm6kernel13GemmUniversalIN4cute5tupleIJiiiiEEENS1_10collective13CollectiveMmaINS1_35MainloopSm100TmaUmmaWarpSpecializedILi4ELi2ELi4ENS5_IJNS4_1CILi1EEESB_SB_EEEEENS5_IJNSA_ILi64EEENSA_ILi256EEENSA_ILi128EEEEEENS_12float_e4m3_tENS5_IJlSB_lEEESI_SJ_NS4_8TiledMMAINS4_8MMA_AtomIJNS4_10MMA_TraitsINS4_19SM100_MMA_F8F6F4_SSEJSI_SI_fSE_SF_NS4_17integral_constantINS4_4UMMA5MajorELSQ_0EEESR_NSO_INSP_7ScaleInELSS_0EEEST_EEEEEENS4_6LayoutISC_NS5_IJNSA_ILi0EEESX_SX_EEEEENS5_IJNS4_10UnderscoreES10_S10_EEEEENS4_13SM90_TMA_LOADENS4_14ComposedLayoutINS4_7SwizzleILi3ELi4ELi3EEENS4_18smem_ptr_flag_bitsILi8EEENSW_INS5_IJNSA_ILi8EEESG_EEENS5_IJSG_SB_EEEEEEEvNS4_8identityES13_S1D_vS1E_EENS_8epilogue10collective18CollectiveEpilogueINS1G_23Sm100TmaWarpSpecializedILi4ELi2ELi32ELb0ELb0EEEJSH_NS5_IJNSW_ISE_SB_EES1L_EEESI_SJ_SI_SJ_NS1G_6fusion15FusionCallbacksIS1K_NS1N_17LinearCombinationISI_fSI_fLNS_15FloatRoundStyleE2EEESH_S1M_JEEENS4_5SM1004TMEM4LOAD26SM100_TMEM_LOAD_16dp32b32xES13_NS14_INS15_ILi2ELi4ELi3EEES18_NSW_INS5_IJS19_SE_EEENS5_IJSE_SB_EEEEEEENS4_39AutoVectorizingCopyWithAssumedAlignmentILi128EEENS4_14SM90_TMA_STOREES21_S23_S23_EEEvvEEEEvNT_6ParamsE)
        .other          _ZN7cutlass13device_kernelINS_4gemm6kernel13GemmUniversalIN4cute5tupleIJiiiiEEENS1_10collective13CollectiveMmaINS1_35MainloopSm100TmaUmmaWarpSpecializedILi4ELi2ELi4ENS5_IJNS4_1CILi1EEESB_SB_EEEEENS5_IJNSA_ILi64EEENSA_ILi256EEENSA_ILi128EEEEEENS_12float_e4m3_tENS5_IJlSB_lEEESI_SJ_NS4_8TiledMMAINS4_8MMA_AtomIJNS4_10MMA_TraitsINS4_19SM100_MMA_F8F6F4_SSEJSI_SI_fSE_SF_NS4_17integral_constantINS4_4UMMA5MajorELSQ_0EEESR_NSO_INSP_7ScaleInELSS_0EEEST_EEEEEENS4_6LayoutISC_NS5_IJNSA_ILi0EEESX_SX_EEEEENS5_IJNS4_10UnderscoreES10_S10_EEEEENS4_13SM90_TMA_LOADENS4_14ComposedLayoutINS4_7SwizzleILi3ELi4ELi3EEENS4_18smem_ptr_flag_bitsILi8EEENSW_INS5_IJNSA_ILi8EEESG_EEENS5_IJSG_SB_EEEEEEEvNS4_8identityES13_S1D_vS1E_EENS_8epilogue10collective18CollectiveEpilogueINS1G_23Sm100TmaWarpSpecializedILi4ELi2ELi32ELb0ELb0EEEJSH_NS5_IJNSW_ISE_SB_EES1L_EEESI_SJ_SI_SJ_NS1G_6fusion15FusionCallbacksIS1K_NS1N_17LinearCombinationISI_fSI_fLNS_15FloatRoundStyleE2EEESH_S1M_JEEENS4_5SM1004TMEM4LOAD26SM100_TMEM_LOAD_16dp32b32xES13_NS14_INS15_ILi2ELi4ELi3EEES18_NSW_INS5_IJS19_SE_EEENS5_IJSE_SB_EEEEEEENS4_39AutoVectorizingCopyWithAssumedAlignmentILi128EEENS4_14SM90_TMA_STOREES21_S23_S23_EEEvvEEEEvNT_6ParamsE,@"STO_CUDA_ENTRY STV_DEFAULT"
_ZN7cutlass13device_kernelINS_4gemm6kernel13GemmUniversalIN4cute5tupleIJiiiiEEENS1_10collective13CollectiveMmaINS1_35MainloopSm100TmaUmmaWarpSpecializedILi4ELi2ELi4ENS5_IJNS4_1CILi1EEESB_SB_EEEEENS5_IJNSA_ILi64EEENSA_ILi256EEENSA_ILi128EEEEEENS_12float_e4m3_tENS5_IJlSB_lEEESI_SJ_NS4_8TiledMMAINS4_8MMA_AtomIJNS4_10MMA_TraitsINS4_19SM100_MMA_F8F6F4_SSEJSI_SI_fSE_SF_NS4_17integral_constantINS4_4UMMA5MajorELSQ_0EEESR_NSO_INSP_7ScaleInELSS_0EEEST_EEEEEENS4_6LayoutISC_NS5_IJNSA_ILi0EEESX_SX_EEEEENS5_IJNS4_10UnderscoreES10_S10_EEEEENS4_13SM90_TMA_LOADENS4_14ComposedLayoutINS4_7SwizzleILi3ELi4ELi3EEENS4_18smem_ptr_flag_bitsILi8EEENSW_INS5_IJNSA_ILi8EEESG_EEENS5_IJSG_SB_EEEEEEEvNS4_8identityES13_S1D_vS1E_EENS_8epilogue10collective18CollectiveEpilogueINS1G_23Sm100TmaWarpSpecializedILi4ELi2ELi32ELb0ELb0EEEJSH_NS5_IJNSW_ISE_SB_EES1L_EEESI_SJ_SI_SJ_NS1G_6fusion15FusionCallbacksIS1K_NS1N_17LinearCombinationISI_fSI_fLNS_15FloatRoundStyleE2EEESH_S1M_JEEENS4_5SM1004TMEM4LOAD26SM100_TMEM_LOAD_16dp32b32xES13_NS14_INS15_ILi2ELi4ELi3EEES18_NSW_INS5_IJS19_SE_EEENS5_IJSE_SB_EEEEEEENS4_39AutoVectorizingCopyWithAssumedAlignmentILi128EEENS4_14SM90_TMA_STOREES21_S23_S23_EEEvvEEEEvNT_6ParamsE:
[----:B------:R-:W1:Y:S01]  /*0000*/  LDC R1, c[0x0][0x37c] ;  /* 0x0000df00ff017b82 */ /* 0x000e620000000800 */
[----:B------:R-:W2:Y:S01]  /*0010*/  S2R R108, SR_TID.X ;  /* 0x00000000006c7919 */ /* 0x000ea20000002100 */
[----:B------:R-:W3:Y:S01]  /*0020*/  LDCU.64 UR4, c[0x0][0x890] ;  /* 0x00011200ff0477ac */ /* 0x000ee20008000a00 */
[----:B------:R-:W-:Y:S02]  /*0030*/  PRMT R96, RZ, 0x7610, R96 ;  /* 0x00007610ff607816 */ /* 0x000fe40000000060 */
[----:B------:R-:W-:Y:S01]  /*0040*/  ELECT P5, URZ, PT ;  /* 0x0000000000ff782f */ /* 0x000fe200038a0000 */
[----:B------:R-:W4:Y:S01]  /*0050*/  LDCU.64 UR46, c[0x0][0x358] ;  /* 0x00006b00ff2e77ac */ /* 0x000f220008000a00 */
[----:B---3--:R-:W-:-:S04]  /*0060*/  UISETP.NE.U32.AND UP0, UPT, UR4, URZ, UPT ;  /* 0x000000ff0400728c */ /* 0x008fc8000bf05070 */
[----:B------:R-:W-:Y:S01]  /*0070*/  UISETP.NE.AND.EX UP0, UPT, UR5, URZ, UPT, UP0 ;  /* 0x000000ff0500728c */ /* 0x000fe2000bf05300 */
[----:B--2---:R-:W-:-:S05]  /*0080*/  SHF.R.U32.HI R101, RZ, 0x5, R108 ;  /* 0x00000005ff657819 */ /* 0x004fca000001166c */
[----:B------:R-:W2:Y:S02]  /*0090*/  SHFL.IDX PT, R0, R101, RZ, 0x1f ;  /* 0x00001fff65007589 */ /* 0x000ea400000e0000 */
[----:B--2---:R-:W-:Y:S01]  /*00a0*/  R2UR UR8, R0 ;  /* 0x00000000000872ca */ /* 0x004fe200000e0000 */
[----:B-1--4-:R-:W-:-:S14]  /*00b0*/  BRA.U UP0, `(.L_x_0) ;  /* 0x00000001002c7547 */ /* 0x012fdc000b800000 */
[----:B------:R-:W1:Y:S02]  /*00c0*/  LDCU.64 UR6, c[0x0][0x888] ;  /* 0x00011100ff0677ac */ /* 0x000e640008000a00 */
[----:B-1----:R-:W-:-:S04]  /*00d0*/  UISETP.NE.U32.AND UP0, UPT, UR6, URZ, UPT ;  /* 0x000000ff0600728c */ /* 0x002fc8000bf05070 */
[----:B------:R-:W-:-:S09]  /*00e0*/  UISETP.NE.AND.EX UP0, UPT, UR7, URZ, UPT, UP0 ;  /* 0x000000ff0700728c */ /* 0x000fd2000bf05300 */
[----:B------:R-:W-:Y:S05]  /*00f0*/  BRA.U !UP0, `(.L_x_1) ;  /* 0x0000000108107547 */ /* 0x000fea000b800000 */
[----:B------:R-:W1:Y:S02]  /*0100*/  LDC.64 R2, c[0x0][0x888] ;  /* 0x00022200ff027b82 */ /* 0x000e640000000a00 */
[----:B-1----:R1:W5:Y:S01]  /*0110*/  LDG.E R49, desc[UR46][R2.64] ;  /* 0x0000002e02317981 */ /* 0x002362000c1e1900 */
[----:B------:R-:W-:Y:S01]  /*0120*/  HFMA2 R96, -RZ, RZ, 0, 5.9604644775390625e-08 ;  /* 0x00000001ff607431 */ /* 0x000fe200000001ff */
[----:B------:R-:W-:Y:S05]  /*0130*/  BRA `(.L_x_0) ;  /* 0x00000000000c7947 */ /* 0x000fea0003800000 */
.L_x_1:
[----:B------:R-:W1:Y:S01]  /*0140*/  LDCU UR6, c[0x0][0x880] ;  /* 0x00011000ff0677ac */ /* 0x000e620008000800 */
[----:B------:R-:W-:Y:S01]  /*0150*/  HFMA2 R96, -RZ, RZ, 0, 5.9604644775390625e-08 ;  /* 0x00000001ff607431 */ /* 0x000fe200000001ff */
[----:B-1----:R-:W-:-:S07]  /*0160*/  MOV R49, UR6 ;  /* 0x0000000600317c02 */ /* 0x002fce0008000f00 */
.L_x_0:
[----:B------:R-:W2:Y:S02]  /*0170*/  LDCU.64 UR6, c[0x0][0x8b0] ;  /* 0x00011600ff0677ac */ /* 0x000ea40008000a00 */
[----:B--2---:R-:W-:-:S04]  /*0180*/  UISETP.NE.U32.AND UP0, UPT, UR6, URZ, UPT ;  /* 0x000000ff0600728c */ /* 0x004fc8000bf05070 */
[----:B------:R-:W-:-:S09]  /*0190*/  UISETP.NE.AND.EX UP0, UPT, UR7, URZ, UPT, UP0 ;  /* 0x000000ff0700728c */ /* 0x000fd2000bf05300 */
[----:B------:R-:W-:Y:S05]  /*01a0*/  BRA.U UP0, `(.L_x_2) ;  /* 0x0000000100247547 */ /* 0x000fea000b800000 */
[----:B------:R-:W2:Y:S02]  /*01b0*/  LDCU.64 UR6, c[0x0][0x8a8] ;  /* 0x00011500ff0677ac */ /* 0x000ea40008000a00 */
[----:B--2---:R-:W-:-:S04]  /*01c0*/  UISETP.NE.U32.AND UP0, UPT, UR6, URZ, UPT ;  /* 0x000000ff0600728c */ /* 0x004fc8000bf05070 */
[----:B------:R-:W-:-:S09]  /*01d0*/  UISETP.NE.AND.EX UP0, UPT, UR7, URZ, UPT, UP0 ;  /* 0x000000ff0700728c */ /* 0x000fd2000bf05300 */
[----:B------:R-:W-:Y:S05]  /*01e0*/  BRA.U !UP0, `(.L_x_3) ;  /* 0x00000001080c7547 */ /* 0x000fea000b800000 */
[----:B-1----:R-:W1:Y:S02]  /*01f0*/  LDC.64 R2, c[0x0][0x8a8] ;  /* 0x00022a00ff027b82 */ /* 0x002e640000000a00 */
[----:B-1----:R2:W5:Y:S01]  /*0200*/  LDG.E R47, desc[UR46][R2.64] ;  /* 0x0000002e022f7981 */ /* 0x002562000c1e1900 */
[----:B------:R-:W-:Y:S05]  /*0210*/  BRA `(.L_x_2) ;  /* 0x0000000000087947 */ /* 0x000fea0003800000 */
.L_x_3:
[----:B------:R-:W2:Y:S02]  /*0220*/  LDCU UR6, c[0x0][0x8a0] ;  /* 0x00011400ff0677ac */ /* 0x000ea40008000800 */
[----:B--2---:R-:W-:Y:S02]  /*0230*/  MOV R47, UR6 ;  /* 0x00000006002f7c02 */ /* 0x004fe40008000f00 */
.L_x_2:
[----:B------:R-:W-:Y:S01]  /*0240*/  IMAD.U32 R0, RZ, RZ, UR8 ;  /* 0x00000008ff007e24 */ /* 0x000fe2000f8e00ff */
[----:B------:R-:W-:Y:S04]  /*0250*/  BSSY.RECONVERGENT B0, `(.L_x_4) ;  /* 0x000000c000007945 */ /* 0x000fe80003800200 */
[C---:B------:R-:W-:Y:S02]  /*0260*/  ISETP.NE.OR P1, PT, R0.reuse, 0x1, !P5 ;  /* 0x000000010000780c */ /* 0x040fe40006f25670 */
[----:B------:R-:W-:-:S11]  /*0270*/  ISETP.NE.OR P0, PT, R0, 0x3, !P5 ;  /* 0x000000030000780c */ /* 0x000fd60006f05670 */
[----:B------:R-:W-:Y:S05]  /*0280*/  @P1 BRA `(.L_x_5) ;  /* 0x0000000000201947 */ /* 0x000fea0003800000 */
[----:B------:R-:W3:Y:S02]  /*0290*/  LDCU.64 UR6, c[0x0][0x348] ;  /* 0x00006900ff0677ac */ /* 0x000ee40008000a00 */
[----:B---3--:R-:W-:Y:S02]  /*02a0*/  UIADD3 UR10, UP1, UPT, UR6, 0x80, URZ ;  /* 0x00000080060a7890 */ /* 0x008fe4000ff3e0ff */
[----:B------:R-:W-:Y:S02]  /*02b0*/  UIADD3 UR6, UP0, UPT, UR6, 0x180, URZ ;  /* 0x0000018006067890 */ /* 0x000fe4000ff1e0ff */
[----:B------:R-:W-:Y:S02]  /*02c0*/  UIADD3.X UR11, UPT, UPT, URZ, UR7, URZ, UP1, !UPT ;  /* 0x00000007ff0b7290 */ /* 0x000fe40008ffe4ff */
[----:B------:R-:W-:-:S07]  /*02d0*/  UIADD3.X UR7, UPT, UPT, URZ, UR7, URZ, UP0, !UPT ;  /* 0x00000007ff077290 */ /* 0x000fce00087fe4ff */
[----:B------:R3:W-:Y:S02]  /*02e0*/  UTMACCTL.PF [UR10] ;  /* 0x000000000a0079b9 */ /* 0x0007e40008040000 */
[----:B------:R3:W-:Y:S02]  /*02f0*/  UTMACCTL.PF [UR6] ;  /* 0x00000000060079b9 */ /* 0x0007e40008040000 */
[----:B---3--:R-:W-:Y:S01]  /*0300*/  NOP ;  /* 0x0000000000007918 */ /* 0x008fe20000000000 */
.L_x_5:
[----:B------:R-:W-:Y:S05]  /*0310*/  BSYNC.RECONVERGENT B0 ;  /* 0x0000000000007941 */ /* 0x000fea0003800200 */
.L_x_4:
[----:B------:R-:W-:Y:S04]  /*0320*/  BSSY.RECONVERGENT B0, `(.L_x_6) ;  /* 0x000000a000007945 */ /* 0x000fe80003800200 */
        /* <DEDUP_REMOVED lines=9> */
.L_x_7:
[----:B------:R-:W-:Y:S05]  /*03c0*/  BSYNC.RECONVERGENT B0 ;  /* 0x0000000000007941 */ /* 0x000fea0003800200 */
.L_x_6:
[----:B------:R-:W3:Y:S01]  /*03d0*/  LDCU.64 UR6, c[0x0][0x888] ;  /* 0x00011100ff0677ac */ /* 0x000ee20008000a00 */
[----:B------:R-:W-:Y:S02]  /*03e0*/  UISETP.EQ.U32.AND UP1, UPT, UR4, URZ, UPT ;  /* 0x000000ff0400728c */ /* 0x000fe4000bf22070 */
[----:B------:R-:W-:Y:S02]  /*03f0*/  UPLOP3.LUT UP2, UPT, UPT, UPT, UPT, 0x80, 0x8 ;  /* 0x000000000008789c */ /* 0x000fe40003f4f070 */
[----:B---3--:R-:W-:-:S04]  /*0400*/  UISETP.NE.U32.AND UP0, UPT, UR6, URZ, UPT ;  /* 0x000000ff0600728c */ /* 0x008fc8000bf05070 */
[----:B------:R-:W-:-:S04]  /*0410*/  UISETP.NE.AND.EX UP0, UPT, UR7, URZ, UPT, UP0 ;  /* 0x000000ff0700728c */ /* 0x000fc8000bf05300 */
[----:B------:R-:W-:-:S04]  /*0420*/  UISETP.EQ.OR.EX UP3, UPT, UR5, URZ, !UP0, UP1 ;  /* 0x000000ff0500728c */ /* 0x000fc8000c762710 */
[----:B------:R-:W-:-:S05]  /*0430*/  UP2UR UR50, UPR, URZ, 0x8 ;  /* 0x00000008ff327883 */ /* 0x000fca0008000000 */
[----:B------:R-:W-:Y:S07]  /*0440*/  BRA.U !UP3, `(.L_x_8) ;  /* 0x000000010b207547 */ /* 0x000fee000b800000 */
[----:B------:R-:W-:Y:S01]  /*0450*/  UISETP.NE.U32.AND UP2, UPT, UR4, URZ, UPT ;  /* 0x000000ff0400728c */ /* 0x000fe2000bf45070 */
[----:B-----5:R-:W-:Y:S01]  /*0460*/  FSETP.NEU.AND P0, PT, R49, RZ, PT ;  /* 0x000000ff3100720b */ /* 0x020fe20003f0d000 */
[----:B------:R-:W-:Y:S02]  /*0470*/  USEL UR4, URZ, 0xffffffff, UP0 ;  /* 0xffffffffff047887 */ /* 0x000fe40008000000 */
[----:B------:R-:W-:-:S10]  /*0480*/  UISETP.NE.AND.EX UP2, UPT, UR5, URZ, UPT, UP2 ;  /* 0x000000ff0500728c */ /* 0x000fd4000bf45320 */
[----:B------:R-:W-:Y:S01]  /*0490*/  VOTEU.ANY UP1, P0 ;  /* 0x0000000000ff7886 */ /* 0x000fe20000020100 */
[----:B------:R-:W-:-:S04]  /*04a0*/  @!UP2 USEL UR4, URZ, 0xffffffff, UP1 ;  /* 0xffffffffff04a887 */ /* 0x000fc80008800000 */
[----:B------:R-:W-:-:S04]  /*04b0*/  ULOP3.LUT UR4, UR4, 0x1, URZ, 0xc0, !UPT ;  /* 0x0000000104047892 */ /* 0x000fc8000f8ec0ff */
[----:B------:R-:W-:-:S11]  /*04c0*/  UISETP.NE.U32.AND UP2, UPT, UR4, 0x1, UPT ;  /* 0x000000010400788c */ /* 0x000fd6000bf45070 */
.L_x_8:
[----:B-12---:R-:W1:Y:S01]  /*04d0*/  SHFL.IDX PT, R2, R101, RZ, 0x1f ;  /* 0x00001fff65027589 */ /* 0x006e6200000e0000 */
[----:B------:R-:W-:-:S04]  /*04e0*/  UISETP.NE.AND UP1, UPT, UR8, 0x2, UPT ;  /* 0x000000020800788c */ /* 0x000fc8000bf25270 */
[----:B------:R-:W-:Y:S01]  /*04f0*/  USEL UR6, URZ, 0x1, UP1 ;  /* 0x00000001ff067887 */ /* 0x000fe20008800000 */
[----:B-1----:R-:W-:-:S13]  /*0500*/  ISETP.NE.AND P0, PT, R2, RZ, PT ;  /* 0x000000ff0200720c */ /* 0x002fda0003f05270 */
[----:B------:R-:W-:Y:S05]  /*0510*/  @P0 BRA `(.L_x_9) ;  /* 0x0000000000480947 */ /* 0x000fea0003800000 */
[----:B------:R-:W1:Y:S01]  /*0520*/  S2UR UR5, SR_CgaCtaId ;  /* 0x00000000000579c3 */ /* 0x000e620000008800 */
[----:B------:R-:W-:Y:S01]  /*0530*/  UMOV UR7, 0x400 ;  /* 0x0000040000077882 */ /* 0x000fe20000000000 */
[----:B------:R-:W-:Y:S01]  /*0540*/  UMOV UR4, 0x1 ;  /* 0x0000000100047882 */ /* 0x000fe20000000000 */
[----:B------:R-:W-:Y:S01]  /*0550*/  ELECT P0, URZ, PT ;  /* 0x0000000000ff782f */ /* 0x000fe20003800000 */
[----:B------:R-:W-:-:S04]  /*0560*/  UIADD3 UR10, UPT, UPT, -UR4, 0x100000, URZ ;  /* 0x00100000040a7890 */ /* 0x000fc8000fffe1ff */
[----:B------:R-:W-:Y:S02]  /*0570*/  USHF.L.U32 UR11, UR10, 0xb, URZ ;  /* 0x0000000b0a0b7899 */ /* 0x000fe400080006ff */
[----:B------:R-:W-:Y:S02]  /*0580*/  USHF.L.U32 UR10, UR10, 0x1, URZ ;  /* 0x000000010a0a7899 */ /* 0x000fe400080006ff */
[----:B-1----:R-:W-:Y:S01]  /*0590*/  ULEA UR5, UR5, UR7, 0x18 ;  /* 0x0000000705057291 */ /* 0x002fe2000f8ec0ff */
[----:B------:R-:W1:Y:S11]  /*05a0*/  FENCE.VIEW.ASYNC.S ;  /* 0x00000000000073c6 */ /* 0x000e760000000000 */
[----:B-1----:R1:W2:Y:S01]  /*05b0*/  SYNCS.EXCH.64 URZ, [UR5], UR10 ;  /* 0x0000000a05ff75b2 */ /* 0x0022a20008000100 */
[----:B------:R1:W3:Y:S01]  /*05c0*/  SYNCS.EXCH.64 URZ, [UR5+0x20], UR10 ;  /* 0x0000200a05ff75b2 */ /* 0x0002e20008000100 */
[----:B------:R1:W4:Y:S01]  /*05d0*/  SYNCS.EXCH.64 URZ, [UR5+0x8], UR10 ;  /* 0x0000080a05ff75b2 */ /* 0x0003220008000100 */
[----:B------:R1:W1:Y:S01]  /*05e0*/  SYNCS.EXCH.64 URZ, [UR5+0x28], UR10 ;  /* 0x0000280a05ff75b2 */ /* 0x0002620008000100 */
[----:B------:R1:W1:Y:S01]  /*05f0*/  SYNCS.EXCH.64 URZ, [UR5+0x10], UR10 ;  /* 0x0000100a05ff75b2 */ /* 0x0002620008000100 */
[----:B------:R1:W1:Y:S01]  /*0600*/  SYNCS.EXCH.64 URZ, [UR5+0x30], UR10 ;  /* 0x0000300a05ff75b2 */ /* 0x0002620008000100 */
[----:B------:R1:W1:Y:S01]  /*0610*/  SYNCS.EXCH.64 URZ, [UR5+0x18], UR10 ;  /* 0x0000180a05ff75b2 */ /* 0x0002620008000100 */
[----:B------:R1:W1:Y:S01]  /*0620*/  SYNCS.EXCH.64 URZ, [UR5+0x38], UR10 ;  /* 0x0000380a05ff75b2 */ /* 0x0002620008000100 */
[----:B------:R-:W-:Y:S01]  /*0630*/  NOP ;  /* 0x0000000000007918 */ /* 0x000fe20000000000 */
.L_x_9:
[----:B------:R-:W2:Y:S01]  /*0640*/  SHFL.IDX PT, R2, R101, RZ, 0x1f ;  /* 0x00001fff65027589 */ /* 0x000ea200000e0000 */
[----:B------:R-:W-:Y:S01]  /*0650*/  NOP ;  /* 0x0000000000007918 */ /* 0x000fe20000000000 */
[----:B--2---:R-:W-:-:S13]  /*0660*/  ISETP.NE.AND P0, PT, R2, 0x1, PT ;  /* 0x000000010200780c */ /* 0x004fda0003f05270 */
[----:B------:R-:W-:Y:S05]  /*0670*/  @P0 BRA `(.L_x_10) ;  /* 0x0000000000580947 */ /* 0x000fea0003800000 */
[----:B------:R-:W2:Y:S01]  /*0680*/  S2UR UR7, SR_CgaCtaId ;  /* 0x00000000000779c3 */ /* 0x000ea20000008800 */
[----:B------:R-:W-:Y:S01]  /*0690*/  UMOV UR9, 0x400 ;  /* 0x0000040000097882 */ /* 0x000fe20000000000 */
[----:B-1----:R-:W-:Y:S01]  /*06a0*/  UMOV UR5, 0x20 ;  /* 0x0000002000057882 */ /* 0x002fe20000000000 */
[----:B------:R-:W-:Y:S01]  /*06b0*/  UMOV UR4, 0x80 ;  /* 0x0000008000047882 */ /* 0x000fe20000000000 */
[----:B------:R-:W-:-:S04]  /*06c0*/  UIADD3 UR10, UPT, UPT, -UR5, 0x100000, URZ ;  /* 0x00100000050a7890 */ /* 0x000fc8000fffe1ff */
[----:B------:R-:W-:Y:S02]  /*06d0*/  USHF.L.U32 UR11, UR10, 0xb, URZ ;  /* 0x0000000b0a0b7899 */ /* 0x000fe400080006ff */
[----:B------:R-:W-:Y:S02]  /*06e0*/  USHF.L.U32 UR10, UR10, 0x1, URZ ;  /* 0x000000010a0a7899 */ /* 0x000fe400080006ff */
[----:B------:R-:W-:-:S04]  /*06f0*/  UIADD3 UR4, UPT, UPT, -UR4, 0x100000, URZ ;  /* 0x0010000004047890 */ /* 0x000fc8000fffe1ff */
[----:B------:R-:W-:Y:S02]  /*0700*/  USHF.L.U32 UR5, UR4, 0xb, URZ ;  /* 0x0000000b04057899 */ /* 0x000fe400080006ff */
[----:B------:R-:W-:Y:S01]  /*0710*/  USHF.L.U32 UR4, UR4, 0x1, URZ ;  /* 0x0000000104047899 */ /* 0x000fe200080006ff */
[----:B------:R-:W-:Y:S01]  /*0720*/  ELECT P0, URZ, PT ;  /* 0x0000000000ff782f */ /* 0x000fe20003800000 */
[----:B--2---:R-:W-:Y:S01]  /*0730*/  ULEA UR7, UR7, UR9, 0x18 ;  /* 0x0000000907077291 */ /* 0x004fe2000f8ec0ff */
[----:B------:R-:W1:Y:S11]  /*0740*/  FENCE.VIEW.ASYNC.S ;  /* 0x00000000000073c6 */ /* 0x000e760000000000 */
[----:B-1----:R2:W1:Y:S01]  /*0750*/  SYNCS.EXCH.64 URZ, [UR7+0x40], UR10 ;  /* 0x0000400a07ff75b2 */ /* 0x0024620008000100 */
[----:B------:R2:W1:Y:S01]  /*0760*/  SYNCS.EXCH.64 URZ, [UR7+0x60], UR4 ;  /* 0x0000600407ff75b2 */ /* 0x0004620008000100 */
[----:B------:R2:W1:Y:S01]  /*0770*/  SYNCS.EXCH.64 URZ, [UR7+0x48], UR10 ;  /* 0x0000480a07ff75b2 */ /* 0x0004620008000100 */
[----:B------:R2:W1:Y:S01]  /*0780*/  SYNCS.EXCH.64 URZ, [UR7+0x68], UR4 ;  /* 0x0000680407ff75b2 */ /* 0x0004620008000100 */
[----:B------:R2:W1:Y:S01]  /*0790*/  SYNCS.EXCH.64 URZ, [UR7+0x50], UR10 ;  /* 0x0000500a07ff75b2 */ /* 0x0004620008000100 */
[----:B------:R2:W1:Y:S01]  /*07a0*/  SYNCS.EXCH.64 URZ, [UR7+0x70], UR4 ;  /* 0x0000700407ff75b2 */ /* 0x0004620008000100 */
[----:B------:R2:W1:Y:S01]  /*07b0*/  SYNCS.EXCH.64 URZ, [UR7+0x58], UR10 ;  /* 0x0000580a07ff75b2 */ /* 0x0004620008000100 */
[----:B------:R2:W1:Y:S02]  /*07c0*/  SYNCS.EXCH.64 URZ, [UR7+0x78], UR4 ;  /* 0x0000780407ff75b2 */ /* 0x0004640008000100 */
[----:B--2---:R-:W-:Y:S01]  /*07d0*/  NOP ;  /* 0x0000000000007918 */ /* 0x004fe20000000000 */
.L_x_10:
[----:B------:R-:W2:Y:S01]  /*07e0*/  SHFL.IDX PT, R2, R101, RZ, 0x1f ;  /* 0x00001fff65027589 */ /* 0x000ea200000e0000 */
[----:B------:R-:W-:Y:S01]  /*07f0*/  NOP ;  /* 0x0000000000007918 */ /* 0x000fe20000000000 */
[----:B--2---:R-:W-:-:S13]  /*0800*/  ISETP.NE.AND P0, PT, R2, 0x3, PT ;  /* 0x000000030200780c */ /* 0x004fda0003f05270 */
[----:B------:R-:W-:Y:S05]  /*0810*/  @P0 BRA `(.L_x_11) ;  /* 0x0000000000300947 */ /* 0x000fea0003800000 */
[----:B-1----:R-:W1:Y:S01]  /*0820*/  S2UR UR5, SR_CgaCtaId ;  /* 0x00000000000579c3 */ /* 0x002e620000008800 */
        /* <DEDUP_REMOVED lines=8> */
[----:B-1----:R2:W1:Y:S01]  /*08b0*/  SYNCS.EXCH.64 URZ, [UR5+0x80], UR10 ;  /* 0x0000800a05ff75b2 */ /* 0x0024620008000100 */
[----:B------:R2:W1:Y:S02]  /*08c0*/  SYNCS.EXCH.64 URZ, [UR5+0x88], UR10 ;  /* 0x0000880a05ff75b2 */ /* 0x0004640008000100 */
[----:B--2---:R-:W-:Y:S01]  /*08d0*/  NOP ;  /* 0x0000000000007918 */ /* 0x004fe20000000000 */
.L_x_11:
[----:B------:R-:W2:Y:S01]  /*08e0*/  SHFL.IDX PT, R2, R101, RZ, 0x1f ;  /* 0x00001fff65027589 */ /* 0x000ea200000e0000 */
[----:B------:R-:W-:Y:S01]  /*08f0*/  NOP ;  /* 0x0000000000007918 */ /* 0x000fe20000000000 */
[----:B--2---:R-:W-:-:S13]  /*0900*/  ISETP.NE.AND P0, PT, R2, 0x4, PT ;  /* 0x000000040200780c */ /* 0x004fda0003f05270 */
[----:B------:R-:W-:Y:S05]  /*0910*/  @P0 BRA `(.L_x_12) ;  /* 0x00000000004c0947 */ /* 0x000fea0003800000 */
[----:B-1----:R-:W1:Y:S01]  /*0920*/  S2UR UR5, SR_CgaCtaId ;  /* 0x00000000000579c3 */ /* 0x002e620000008800 */
[----:B------:R-:W-:Y:S01]  /*0930*/  UMOV UR9, 0x100 ;  /* 0x0000010000097882 */ /* 0x000fe20000000000 */
[----:B------:R-:W-:Y:S01]  /*0940*/  UMOV UR7, 0x400 ;  /* 0x0000040000077882 */ /* 0x000fe20000000000 */
[----:B------:R-:W-:Y:S01]  /*0950*/  USEL UR9, UR9, 0xe0, UP2 ;  /* 0x000000e009097887 */ /* 0x000fe20009000000 */
[----:B------:R-:W-:Y:S01]  /*0960*/  UMOV UR4, 0x1 ;  /* 0x0000000100047882 */ /* 0x000fe20000000000 */
[----:B------:R-:W-:Y:S01]  /*0970*/  ELECT P0, URZ, PT ;  /* 0x0000000000ff782f */ /* 0x000fe20003800000 */
[----:B------:R-:W-:-:S04]  /*0980*/  UIADD3 UR10, UPT, UPT, -UR4, 0x100000, URZ ;  /* 0x00100000040a7890 */ /* 0x000fc8000fffe1ff */
[----:B------:R-:W-:Y:S02]  /*0990*/  USHF.L.U32 UR11, UR10, 0xb, URZ ;  /* 0x0000000b0a0b7899 */ /* 0x000fe400080006ff */
[----:B------:R-:W-:Y:S02]  /*09a0*/  USHF.L.U32 UR10, UR10, 0x1, URZ ;  /* 0x000000010a0a7899 */ /* 0x000fe400080006ff */
[----:B------:R-:W-:-:S04]  /*09b0*/  UIADD3 UR12, UPT, UPT, -UR9, 0x100000, URZ ;  /* 0x00100000090c7890 */ /* 0x000fc8000fffe1ff */
[----:B------:R-:W-:Y:S02]  /*09c0*/  USHF.L.U32 UR13, UR12, 0xb, URZ ;  /* 0x0000000b0c0d7899 */ /* 0x000fe400080006ff */
[----:B------:R-:W-:Y:S02]  /*09d0*/  USHF.L.U32 UR12, UR12, 0x1, URZ ;  /* 0x000000010c0c7899 */ /* 0x000fe400080006ff */
[----:B-1----:R-:W-:Y:S01]  /*09e0*/  ULEA UR5, UR5, UR7, 0x18 ;  /* 0x0000000705057291 */ /* 0x002fe2000f8ec0ff */
[----:B------:R-:W1:Y:S11]  /*09f0*/  FENCE.VIEW.ASYNC.S ;  /* 0x00000000000073c6 */ /* 0x000e760000000000 */
[----:B-1----:R2:W1:Y:S01]  /*0a00*/  SYNCS.EXCH.64 URZ, [UR5+0x90], UR10 ;  /* 0x0000900a05ff75b2 */ /* 0x0024620008000100 */
[----:B------:R2:W1:Y:S01]  /*0a10*/  SYNCS.EXCH.64 URZ, [UR5+0xa0], UR12 ;  /* 0x0000a00c05ff75b2 */ /* 0x0004620008000100 */
[----:B------:R2:W1:Y:S01]  /*0a20*/  SYNCS.EXCH.64 URZ, [UR5+0x98], UR10 ;  /* 0x0000980a05ff75b2 */ /* 0x0004620008000100 */
[----:B------:R2:W1:Y:S02]  /*0a30*/  SYNCS.EXCH.64 URZ, [UR5+0xa8], UR12 ;  /* 0x0000a80c05ff75b2 */ /* 0x0004640008000100 */
[----:B--2---:R-:W-:Y:S01]  /*0a40*/  NOP ;  /* 0x0000000000007918 */ /* 0x004fe20000000000 */
.L_x_12:
        /* <DEDUP_REMOVED lines=26> */
.L_x_13:
        /* <DEDUP_REMOVED lines=18> */
.L_x_14:
[----:B-1----:R-:W1:Y:S01]  /*0d10*/  S2UR UR5, SR_CTAID.X ;  /* 0x00000000000579c3 */ /* 0x002e620000002500 */
[----:B------:R-:W-:-:S05]  /*0d20*/  CS2R.32 R95, SR_CgaSize ;  /* 0x00000000005f7805 */ /* 0x000fca0000008a00 */
[----:B------:R-:W-:-:S05]  /*0d30*/  IMAD R95, R95, -0xa0, RZ ;  /* 0xffffff605f5f7824 */ /* 0x000fca00078e02ff */
[----:B------:R-:W-:-:S14]  /*0d40*/  R2UR UR9, R95 ;  /* 0x000000005f0972ca */ /* 0x000fdc00000e0000 */
[----:B------:R-:W2:Y:S01]  /*0d50*/  LDCU UR9, c[0x0][UR9+0x2b0] ;  /* 0x00005600090977ac */ /* 0x000ea20008000800 */
[----:B------:R-:W-:Y:S01]  /*0d60*/  NOP ;  /* 0x0000000000007918 */ /* 0x000fe20000000000 */
[----:B------:R-:W-:-:S05]  /*0d70*/  CS2R.32 R95, SR_CgaSize ;  /* 0x00000000005f7805 */ /* 0x000fca0000008a00 */
[----:B------:R-:W-:-:S05]  /*0d80*/  IMAD R95, R95, -0xa0, RZ ;  /* 0xffffff605f5f7824 */ /* 0x000fca00078e02ff */
[----:B------:R-:W-:-:S14]  /*0d90*/  R2UR UR7, R95 ;  /* 0x000000005f0772ca */ /* 0x000fdc00000e0000 */
[----:B------:R-:W3:Y:S01]  /*0da0*/  LDCU UR7, c[0x0][UR7+0x2b4] ;  /* 0x00005680070777ac */ /* 0x000ee20008000800 */
[----:B------:R-:W4:Y:S08]  /*0db0*/  S2UR UR4, SR_CTAID.Y ;  /* 0x00000000000479c3 */ /* 0x000f300000002600 */
[----:B------:R-:W3:Y:S01]  /*0dc0*/  LDC R10, c[0x0][0xb24] ;  /* 0x0002c900ff0a7b82 */ /* 0x000ee20000000800 */
[----:B-1----:R-:W-:-:S02]  /*0dd0*/  I2FP.F32.U32 R95, UR5 ;  /* 0x00000005005f7c45 */ /* 0x002fc40008201000 */
[----:B------:R-:W-:-:S05]  /*0de0*/  CS2R.32 R3, SR_CgaSize ;  /* 0x0000000000037805 */ /* 0x000fca0000008a00 */
[----:B------:R-:W-:-:S06]  /*0df0*/  IMAD R3, R3, -0xa0, RZ ;  /* 0xffffff6003037824 */ /* 0x000fcc00078e02ff */
[----:B------:R-:W1:Y:S01]  /*0e00*/  LDC R3, c[0x0][R3+0x2a0] ;  /* 0x0000a80003037b82 */ /* 0x000e620000000800 */
[----:B------:R-:W-:Y:S01]  /*0e10*/  MOV R15, UR5 ;  /* 0x00000005000f7c02 */ /* 0x000fe20008000f00 */
[----:B--2---:R-:W-:Y:S01]  /*0e20*/  FMUL R95, R95, UR9 ;  /* 0x000000095f5f7c20 */ /* 0x004fe20008400000 */
[----:B----4-:R-:W-:Y:S02]  /*0e30*/  I2FP.F32.U32 R94, UR4 ;  /* 0x00000004005e7c45 */ /* 0x010fe40008201000 */
[----:B------:R-:W-:-:S05]  /*0e40*/  CS2R.32 R2, SR_CgaSize ;  /* 0x0000000000027805 */ /* 0x000fca0000008a00 */
[----:B------:R-:W-:-:S06]  /*0e50*/  IMAD R2, R2, -0xa0, RZ ;  /* 0xffffff6002027824 */ /* 0x000fcc00078e02ff */
[----:B------:R-:W2:Y:S01]  /*0e60*/  LDC R2, c[0x0][R2+0x2a4] ;  /* 0x0000a90002027b82 */ /* 0x000ea20000000800 */
[----:B------:R-:W-:Y:S01]  /*0e70*/  MOV R14, UR4 ;  /* 0x00000004000e7c02 */ /* 0x000fe20008000f00 */
[----:B------:R-:W4:Y:S01]  /*0e80*/  F2I.U32.TRUNC.NTZ R95, R95 ;  /* 0x0000005f005f7305 */ /* 0x000f22000020f000 */
[----:B---3--:R-:W-:-:S05]  /*0e90*/  FMUL R94, R94, UR7 ;  /* 0x000000075e5e7c20 */ /* 0x008fca0008400000 */
[----:B------:R-:W-:Y:S01]  /*0ea0*/  BAR.SYNC.DEFER_BLOCKING 0x0 ;  /* 0x0000000000007b1d */ /* 0x000fe20000010000 */
[----:B------:R-:W-:-:S05]  /*0eb0*/  ISETP.GE.AND P0, PT, R10, 0x1, PT ;  /* 0x000000010a00780c */ /* 0x000fca0003f06270 */
[----:B------:R-:W3:Y:S02]  /*0ec0*/  F2I.U32.TRUNC.NTZ R94, R94 ;  /* 0x0000005e005e7305 */ /* 0x000ee4000020f000 */
[----:B------:R-:W2:Y:S01]  /*0ed0*/  S2UR UR36, SR_CTAID.Z ;  /* 0x00000000002479c3 */ /* 0x000ea20000002700 */
[----:B----4-:R-:W-:-:S05]  /*0ee0*/  IADD3 R95, PT, PT, -R95, RZ, RZ ;  /* 0x000000ff5f5f7210 */ /* 0x010fca0007ffe1ff */
[----:B-1----:R-:W-:Y:S01]  /*0ef0*/  IMAD R95, R3, R95, UR5 ;  /* 0x00000005035f7e24 */ /* 0x002fe2000f8e025f */
[----:B---3--:R-:W-:-:S05]  /*0f00*/  IADD3 R94, PT, PT, -R94, RZ, RZ ;  /* 0x000000ff5e5e7210 */ /* 0x008fca0007ffe1ff */
[----:B--2---:R-:W-:Y:S01]  /*0f10*/  IMAD R94, R2, R94, UR4 ;  /* 0x00000004025e7e24 */ /* 0x004fe2000f8e025e */
[----:B------:R-:W-:Y:S06]  /*0f20*/  @!P0 BRA `(.L_x_15) ;  /* 0x0000000000b88947 */ /* 0x000fec0003800000 */
[----:B------:R-:W1:Y:S01]  /*0f30*/  LDC.64 R4, c[0x0][0xb18] ;  /* 0x0002c600ff047b82 */ /* 0x000e620000000a00 */
[----:B------:R-:W-:-:S07]  /*0f40*/  ISETP.NE.AND P0, PT, R10, 0x1, PT ;  /* 0x000000010a00780c */ /* 0x000fce0003f05270 */
[----:B------:R-:W2:Y:S08]  /*0f50*/  LDC R9, c[0x0][0xb0c] ;  /* 0x0002c300ff097b82 */ /* 0x000eb00000000800 */
[----:B------:R-:W3:Y:S08]  /*0f60*/  LDC R12, c[0x0][0x370] ;  /* 0x0000dc00ff0c7b82 */ /* 0x000ef00000000800 */
[----:B------:R-:W4:Y:S01]  /*0f70*/  LDC R11, c[0x0][0x374] ;  /* 0x0000dd00ff0b7b82 */ /* 0x000f220000000800 */
[----:B-1----:R-:W-:-:S07]  /*0f80*/  ISETP.NE.AND P1, PT, R4, 0x1, PT ;  /* 0x000000010400780c */ /* 0x002fce0003f25270 */
[----:B------:R-:W3:Y:S01]  /*0f90*/  LDC.64 R6, c[0x0][0xb10] ;  /* 0x0002c400ff067b82 */ /* 0x000ee20000000a00 */
[----:B--2---:R-:W-:-:S07]  /*0fa0*/  ISETP.NE.AND P2, PT, R9, 0x1, PT ;  /* 0x000000010900780c */ /* 0x004fce0003f45270 */
[----:B------:R-:W1:Y:S08]  /*0fb0*/  LDC R8, c[0x0][0xb20] ;  /* 0x0002c800ff087b82 */ /* 0x000e700000000800 */
[----:B------:R-:W2:Y:S01]  /*0fc0*/  LDC.64 R2, c[0x0][0xb28] ;  /* 0x0002ca00ff027b82 */ /* 0x000ea20000000a00 */
[----:B----4-:R-:W-:-:S04]  /*0fd0*/  IMAD.HI.U32 R13, R11, R5, RZ ;  /* 0x000000050b0d7227 */ /* 0x010fc800078e00ff */
[----:B------:R-:W-:-:S04]  /*0fe0*/  IMAD.HI.U32 R5, R14, R5, RZ ;  /* 0x000000050e057227 */ /* 0x000fc800078e00ff */
[----:B---3--:R-:W-:-:S05]  /*0ff0*/  IMAD.HI.U32 R16, R12, R6, RZ ;  /* 0x000000060c107227 */ /* 0x008fca00078e00ff */
[-C--:B------:R-:W-:Y:S01]  /*1000*/  @P2 SHF.R.U32.HI R12, RZ, R7.reuse, R16 ;  /* 0x00000007ff0c2219 */ /* 0x080fe20000011610 */
[----:B------:R-:W-:Y:S01]  /*1010*/  IMAD.HI.U32 R16, R15, R6, RZ ;  /* 0x000000060f107227 */ /* 0x000fe200078e00ff */
[-C--:B-1----:R-:W-:Y:S02]  /*1020*/  @P1 SHF.R.U32.HI R11, RZ, R8.reuse, R13 ;  /* 0x00000008ff0b1219 */ /* 0x082fe4000001160d */
[----:B------:R-:W-:Y:S02]  /*1030*/  SHF.R.U32.HI R5, RZ, R8, R5 ;  /* 0x00000008ff057219 */ /* 0x000fe40000011605 */
[----:B------:R-:W-:Y:S02]  /*1040*/  SHF.R.U32.HI R16, RZ, R7, R16 ;  /* 0x00000007ff107219 */ /* 0x000fe40000011610 */
[----:B------:R-:W-:Y:S01]  /*1050*/  SEL R5, R14, R5, !P1 ;  /* 0x000000050e057207 */ /* 0x000fe20004800000 */
[----:B--2---:R-:W-:Y:S01]  /*1060*/  IMAD.HI.U32 R13, R11, R2, RZ ;  /* 0x000000020b0d7227 */ /* 0x004fe200078e00ff */
[----:B------:R-:W-:-:S03]  /*1070*/  SEL R16, R15, R16, !P2 ;  /* 0x000000100f107207 */ /* 0x000fc60005000000 */
[----:B------:R-:W-:Y:S01]  /*1080*/  IMAD.HI.U32 R6, R12, R2, RZ ;  /* 0x000000020c067227 */ /* 0x000fe200078e00ff */
[----:B------:R-:W-:-:S04]  /*1090*/  @P0 SHF.R.U32.HI R11, RZ, R3, R13 ;  /* 0x00000003ff0b0219 */ /* 0x000fc8000001160d */
[----:B------:R-:W-:Y:S01]  /*10a0*/  @P0 SHF.R.U32.HI R12, RZ, R3, R6 ;  /* 0x00000003ff0c0219 */ /* 0x000fe20000011606 */
[----:B------:R-:W-:-:S04]  /*10b0*/  IMAD R11, R11, R10, RZ ;  /* 0x0000000a0b0b7224 */ /* 0x000fc800078e02ff */
[----:B------:R-:W-:Y:S01]  /*10c0*/  IMAD R6, R12, R10, RZ ;  /* 0x0000000a0c067224 */ /* 0x000fe200078e02ff */
[----:B------:R-:W-:-:S04]  /*10d0*/  ISETP.GE.AND P1, PT, R5, R11, PT ;  /* 0x0000000b0500720c */ /* 0x000fc80003f26270 */
[----:B------:R-:W-:Y:S01]  /*10e0*/  ISETP.GE.OR P1, PT, R16, R6, P1 ;  /* 0x000000061000720c */ /* 0x000fe20000f26670 */
[----:B------:R-:W-:-:S05]  /*10f0*/  IMAD.HI.U32 R6, R5, R2, RZ ;  /* 0x0000000205067227 */ /* 0x000fca00078e00ff */
[----:B------:R-:W-:-:S04]  /*1100*/  SHF.R.U32.HI R6, RZ, R3, R6 ;  /* 0x00000003ff067219 */ /* 0x000fc80000011606 */
[----:B------:R-:W-:-:S03]  /*1110*/  SEL R6, R5, R6, !P0 ;  /* 0x0000000605067207 */ /* 0x000fc60004000000 */
[----:B------:R-:W-:Y:S01]  /*1120*/  @!P1 IMAD.HI.U32 R7, R16, R2, RZ ;  /* 0x0000000210079227 */ /* 0x000fe200078e00ff */
[----:B------:R-:W-:-:S04]  /*1130*/  IADD3 R2, PT, PT, -R6, RZ, RZ ;  /* 0x000000ff06027210 */ /* 0x000fc80007ffe1ff */
[----:B------:R-:W-:Y:S01]  /*1140*/  @!P1 SHF.R.U32.HI R3, RZ, R3, R7 ;  /* 0x00000003ff039219 */ /* 0x000fe20000011607 */
[----:B------:R-:W-:Y:S01]  /*1150*/  IMAD R2, R10, R2, R5 ;  /* 0x000000020a027224 */ /* 0x000fe200078e0205 */
[----:B------:R-:W-:Y:S02]  /*1160*/  IADD3 R7, PT, PT, -R5, RZ, RZ ;  /* 0x000000ff05077210 */ /* 0x000fe40007ffe1ff */
[----:B------:R-:W-:-:S03]  /*1170*/  @!P1 SEL R3, R16, R3, !P0 ;  /* 0x0000000310039207 */ /* 0x000fc60004000000 */
[----:B------:R-:W-:Y:S02]  /*1180*/  IMAD R7, R4, R7, R14 ;  /* 0x0000000704077224 */ /* 0x000fe400078e020e */
[--C-:B------:R-:W-:Y:S02]  /*1190*/  @!P1 IMAD.IADD R6, R6, 0x1, -R3.reuse ;  /* 0x0000000106069824 */ /* 0x100fe400078e0a03 */
[----:B------:R-:W-:Y:S01]  /*11a0*/  @!P1 IMAD R3, R2, R12, R3 ;  /* 0x0000000c02039224 */ /* 0x000fe200078e0203 */
[----:B------:R-:W-:Y:S01]  /*11b0*/  IADD3 R2, PT, PT, -R16, RZ, RZ ;  /* 0x000000ff10027210 */ /* 0x000fe20007ffe1ff */
[----:B------:R-:W-:Y:S02]  /*11c0*/  @!P1 IMAD R5, R6, R10, R16 ;  /* 0x0000000a06059224 */ /* 0x000fe400078e0210 */
[----:B------:R-:W-:Y:S02]  /*11d0*/  @!P1 IMAD.MOV.U32 R16, RZ, RZ, R3 ;  /* 0x000000ffff109224 */ /* 0x000fe400078e0003 */
[----:B------:R-:W-:-:S02]  /*11e0*/  IMAD R2, R9, R2, R15 ;  /* 0x0000000209027224 */ /* 0x000fc400078e020f */
[----:B------:R-:W-:Y:S02]  /*11f0*/  IMAD R14, R5, R4, R7 ;  /* 0x00000004050e7224 */ /* 0x000fe400078e0207 */
[----:B------:R-:W-:Y:S02]  /*1200*/  IMAD R15, R16, R9, R2 ;  /* 0x00000009100f7224 */ /* 0x000fe400078e0202 */
.L_x_15:
[----:B------:R-:W1:Y:S01]  /*1210*/  LDCU UR4, c[0x0][0xb30] ;  /* 0x00016600ff0477ac */ /* 0x000e620008000800 */
[----:B------:R-:W2:Y:S08]  /*1220*/  S2UR UR37, SR_CgaCtaId ;  /* 0x00000000002579c3 */ /* 0x000eb00000008800 */
[----:B------:R-:W3:Y:S01]  /*1230*/  LDC R40, c[0x0][0xb24] ;  /* 0x0002c900ff287b82 */ /* 0x000ee20000000800 */
[----:B-1----:R-:W-:-:S09]  /*1240*/  UISETP.NE.AND UP1, UPT, UR4, 0x1, UPT ;  /* 0x000000010400788c */ /* 0x002fd2000bf25270 */
[----:B--2---:R-:W-:Y:S05]  /*1250*/  BRA.U UP1, `(.L_x_16) ;  /* 0x0000000101407547 */ /* 0x004fea000b800000 */
[----:B------:R-:W1:Y:S08]  /*1260*/  LDC.64 R4, c[0x0][0xb10] ;  /* 0x0002c400ff047b82 */ /* 0x000e700000000a00 */
[----:B------:R-:W2:Y:S08]  /*1270*/  LDC.64 R2, c[0x0][0xb18] ;  /* 0x0002c600ff027b82 */ /* 0x000eb00000000a00 */
[----:B------:R-:W4:Y:S08]  /*1280*/  LDC R6, c[0x0][0xb20] ;  /* 0x0002c800ff067b82 */ /* 0x000f300000000800 */
[----:B------:R-:W3:Y:S01]  /*1290*/  LDC R7, c[0x0][0xb0c] ;  /* 0x0002c300ff077b82 */ /* 0x000ee20000000800 */
[----:B-1----:R-:W-:-:S05]  /*12a0*/  IMAD.HI.U32 R4, R15, R4, RZ ;  /* 0x000000040f047227 */ /* 0x002fca00078e00ff */
[----:B------:R-:W-:Y:S01]  /*12b0*/  SHF.R.U32.HI R4, RZ, R5, R4 ;  /* 0x00000005ff047219 */ /* 0x000fe20000011604 */
[----:B--2---:R-:W-:Y:S01]  /*12c0*/  IMAD.HI.U32 R3, R14, R3, RZ ;  /* 0x000000030e037227 */ /* 0x004fe200078e00ff */
[----:B------:R-:W-:-:S04]  /*12d0*/  ISETP.NE.AND P0, PT, R2, 0x1, PT ;  /* 0x000000010200780c */ /* 0x000fc80003f05270 */
[----:B----4-:R-:W-:-:S04]  /*12e0*/  SHF.R.U32.HI R3, RZ, R6, R3 ;  /* 0x00000006ff037219 */ /* 0x010fc80000011603 */
[----:B------:R-:W-:Y:S02]  /*12f0*/  SEL R3, R14, R3, !P0 ;  /* 0x000000030e037207 */ /* 0x000fe40004000000 */
[----:B---3--:R-:W-:-:S04]  /*1300*/  ISETP.NE.AND P1, PT, R7, 0x1, PT ;  /* 0x000000010700780c */ /* 0x008fc80003f25270 */
[----:B------:R-:W-:-:S05]  /*1310*/  SEL R4, R15, R4, !P1 ;  /* 0x000000040f047207 */ /* 0x000fca0004800000 */
[----:B------:R-:W-:Y:S02]  /*1320*/  IMAD.IADD R5, R3, 0x1, -R4 ;  /* 0x0000000103057824 */ /* 0x000fe400078e0a04 */
[----:B------:R-:W-:Y:S02]  /*1330*/  IMAD.IADD R3, R4, 0x1, -R3 ;  /* 0x0000000104037824 */ /* 0x000fe400078e0a03 */
[----:B------:R-:W-:Y:S02]  /*1340*/  IMAD R15, R5, R7, R15 ;  /* 0x00000007050f7224 */ /* 0x000fe400078e020f */
[----:B------:R-:W-:-:S07]  /*1350*/  IMAD R14, R3, R2, R14 ;  /* 0x00000002030e7224 */ /* 0x000fce00078e020e */
.L_x_16:
[----:B------:R-:W-:Y:S01]  /*1360*/  BAR.SYNC.DEFER_BLOCKING 0x0 ;  /* 0x0000000000007b1d */ /* 0x000fe20000010000 */
[----:B------:R-:W-:Y:S01]  /*1370*/  UISETP.NE.AND UP1, UPT, UR8, 0x2, UPT ;  /* 0x000000020800788c */ /* 0x000fe2000bf25270 */
[----:B------:R-:W-:Y:S02]  /*1380*/  ISETP.NE.OR P5, PT, R0, 0x2, !P5 ;  /* 0x000000020000780c */ /* 0x000fe40006fa5670 */
[----:B------:R-:W-:-:S06]  /*1390*/  LOP3.LUT R2, R108, 0x1f, RZ, 0xc0, !PT ;  /* 0x0000001f6c027812 */ /* 0x000fcc00078ec0ff */
[----:B------:R-:W-:Y:S05]  /*13a0*/  BRA.U UP1, `(.L_x_17) ;  /* 0x00000011015c7547 */ /* 0x000fea000b800000 */
[----:B------:R-:W1:Y:S01]  /*13b0*/  LDCU UR13, c[0x0][0x38c] ;  /* 0x00007180ff0d77ac */ /* 0x000e620008000800 */
[----:B------:R-:W2:Y:S01]  /*13c0*/  LDC R8, c[0x0][0x370] ;  /* 0x0000dc00ff087b82 */ /* 0x000ea20000000800 */
[----:B------:R-:W-:Y:S01]  /*13d0*/  PLOP3.LUT P1, PT, PT, PT, UP2, 0x80, 0x8 ;  /* 0x000000000008781c */ /* 0x000fe20003f2f028 */
[----:B------:R-:W-:Y:S01]  /*13e0*/  IMAD.MOV.U32 R17, RZ, RZ, 0x1 ;  /* 0x00000001ff117424 */ /* 0x000fe200078e00ff */
[----:B------:R-:W-:Y:S01]  /*13f0*/  ISETP.EQ.OR P4, PT, R2, RZ, P5 ;  /* 0x000000ff0200720c */ /* 0x000fe20002f82670 */
[----:B------:R-:W-:Y:S01]  /*1400*/  IMAD.MOV.U32 R16, RZ, RZ, RZ ;  /* 0x000000ffff107224 */ /* 0x000fe200078e00ff */
[----:B------:R-:W-:Y:S02]  /*1410*/  PLOP3.LUT P1, PT, P1, PT, PT, 0x8, 0x80 ;  /* 0x000000000080781c */ /* 0x000fe40000f2e170 */
[----:B------:R-:W-:Y:S01]  /*1420*/  CS2R R12, SRZ ;  /* 0x00000000000c7805 */ /* 0x000fe2000001ff00 */
[----:B------:R-:W-:Y:S01]  /*1430*/  IMAD.MOV.U32 R11, RZ, RZ, 0x1 ;  /* 0x00000001ff0b7424 */ /* 0x000fe200078e00ff */
[----:B------:R-:W4:Y:S01]  /*1440*/  LDC R0, c[0x0][0x374] ;  /* 0x0000dd00ff007b82 */ /* 0x000f220000000800 */
[----:B------:R-:W2:Y:S01]  /*1450*/  LDCU.64 UR22, c[0x0][0x348] ;  /* 0x00006900ff1677ac */ /* 0x000ea20008000a00 */
[----:B------:R-:W-:Y:S01]  /*1460*/  UMOV UR6, URZ ;  /* 0x000000ff00067c82 */ /* 0x000fe20008000000 */
[----:B-1----:R-:W-:-:S04]  /*1470*/  UIADD3 UR5, UPT, UPT, UR13, 0x7f, URZ ;  /* 0x0000007f0d057890 */ /* 0x002fc8000fffe0ff */
[----:B------:R-:W-:-:S04]  /*1480*/  USHF.R.S32.HI UR4, URZ, 0x1f, UR5 ;  /* 0x0000001fff047899 */ /* 0x000fc80008011405 */
[----:B------:R-:W-:-:S04]  /*1490*/  ULEA.HI UR4, UR4, UR5, URZ, 0x7 ;  /* 0x0000000504047291 */ /* 0x000fc8000f8f38ff */
[----:B------:R-:W-:Y:S02]  /*14a0*/  USHF.R.S32.HI UR15, URZ, 0x7, UR4 ;  /* 0x00000007ff0f7899 */ /* 0x000fe40008011404 */
[----:B------:R-:W-:Y:S02]  /*14b0*/  UIADD3 UR4, UPT, UPT, UR13, -0x1, URZ ;  /* 0xffffffff0d047890 */ /* 0x000fe4000fffe0ff */
[----:B------:R-:W-:Y:S02]  /*14c0*/  UISETP.LT.U32.AND UP0, UPT, UR15, 0x4, UPT ;  /* 0x000000040f00788c */ /* 0x000fe4000bf01070 */
[----:B------:R-:W-:Y:S02]  /*14d0*/  UISETP.GE.U32.AND UP1, UPT, UR4, -0xff, UPT ;  /* 0xffffff010400788c */ /* 0x000fe4000bf26070 */
[----:B------:R-:W-:Y:S02]  /*14e0*/  USEL UR14, UR15, 0x4, UP0 ;  /* 0x000000040f0e7887 */ /* 0x000fe40008000000 */
[----:B------:R-:W-:-:S02]  /*14f0*/  UIADD3 UR13, UPT, UPT, UR13, 0xfe, URZ ;  /* 0x000000fe0d0d7890 */ /* 0x000fc4000fffe0ff */
[----:B------:R-:W-:Y:S02]  /*1500*/  UIADD3 UR5, UPT, UPT, UR14, -0x1, URZ ;  /* 0xffffffff0e057890 */ /* 0x000fe4000fffe0ff */
[----:B------:R-:W-:-:S03]  /*1510*/  UIADD3 UR7, UPT, UPT, UR15, -UR14, URZ ;  /* 0x8000000e0f077290 */ /* 0x000fc6000fffe0ff */
[----:B------:R-:W-:-:S04]  /*1520*/  @UP1 UIADD3 UR5, UPT, UPT, UR14, URZ, URZ ;  /* 0x000000ff0e051290 */ /* 0x000fc8000fffe0ff */
[----:B--2---:R-:W-:-:S12]  /*1530*/  UIADD3 UR5, UPT, UPT, UR5, 0x1, URZ ;  /* 0x0000000105057890 */ /* 0x004fd8000fffe0ff */
.L_x_35:
[----:B------:R-:W-:Y:S01]  /*1540*/  UISETP.NE.AND UP0, UPT, UR37, URZ, UPT ;  /* 0x000000ff2500728c */ /* 0x000fe2000bf05270 */
[----:B------:R-:W1:Y:S08]  /*1550*/  S2UR UR37, SR_CgaCtaId ;  /* 0x00000000002579c3 */ /* 0x000e700000008800 */
[----:B------:R-:W-:Y:S05]  /*1560*/  BRA.U UP0, `(.L_x_18) ;  /* 0x0000000100347547 */ /* 0x000fea000b800000 */
[----:B------:R-:W2:Y:S01]  /*1570*/  S2R R2, SR_CgaCtaId ;  /* 0x0000000000027919 */ /* 0x000ea20000008800 */
[----:B------:R-:W-:-:S04]  /*1580*/  MOV R3, 0x400 ;  /* 0x0000040000037802 */ /* 0x000fc80000000f00 */
[----:B--2---:R-:W-:Y:S02]  /*1590*/  LEA R2, R2, R3, 0x18 ;  /* 0x0000000302027211 */ /* 0x004fe400078ec0ff */
[----:B------:R-:W-:-:S03]  /*15a0*/  SHF.L.U32 R3, R11, 0x1f, RZ ;  /* 0x0000001f0b037819 */ /* 0x000fc600000006ff */
[----:B------:R-:W-:-:S04]  /*15b0*/  IMAD R2, R12, 0x8, R2 ;  /* 0x000000080c027824 */ /* 0x000fc800078e0202 */
[----:B------:R-:W2:Y:S02]  /*15c0*/  SYNCS.PHASECHK.TRANS64.TRYWAIT P0, [R2+URZ+0x100], R3 ;  /* 0x00010003020075a7 */ /* 0x000ea400080011ff */
[----:B--2---:R-:W-:Y:S05]  /*15d0*/  @!P0 BRA `(.L_x_19) ;  /* 0x0000007800848947 */ /* 0x004fea0003800000 */
.L_x_125:
[----:B------:R-:W-:Y:S01]  /*15e0*/  VIADD R12, R12, 0x1 ;  /* 0x000000010c0c7836 */ /* 0x000fe20000000000 */
[----:B------:R2:W-:Y:S04]  /*15f0*/  SYNCS.ARRIVE.TRANS64.A1T0 RZ, [R2+URZ+0xf0], RZ ;  /* 0x0000f0ff02ff79a7 */ /* 0x0005e800081000ff */
[----:B------:R-:W-:-:S04]  /*1600*/  ISETP.NE.AND P0, PT, R12, 0x2, PT ;  /* 0x000000020c00780c */ /* 0x000fc80003f05270 */
[----:B------:R-:W-:Y:S02]  /*1610*/  SEL R12, R12, RZ, P0 ;  /* 0x000000ff0c0c7207 */ /* 0x000fe40000000000 */
[----:B--2---:R-:W-:-:S04]  /*1620*/  SEL R2, RZ, 0x1, P0 ;  /* 0x00000001ff027807 */ /* 0x004fc80000000000 */
[----:B------:R-:W-:-:S07]  /*1630*/  LOP3.LUT R11, R11, R2, RZ, 0x3c, !PT ;  /* 0x000000020b0b7212 */ /* 0x000fce00078e3cff */
.L_x_18:
[----:B------:R-:W-:Y:S01]  /*1640*/  UMOV UR4, 0x400 ;  /* 0x0000040000047882 */ /* 0x000fe20000000000 */
[----:B------:R-:W-:Y:S01]  /*1650*/  SHF.L.U32 R2, R17, 0x1f, RZ ;  /* 0x0000001f11027819 */ /* 0x000fe200000006ff */
[----:B-1----:R-:W-:Y:S01]  /*1660*/  ULEA UR4, UR37, UR4, 0x18 ;  /* 0x0000000425047291 */ /* 0x002fe2000f8ec0ff */
[----:B------:R-:W-:Y:S01]  /*1670*/  R2UR UR35, R15 ;  /* 0x000000000f2372ca */ /* 0x000fe200000e0000 */
[----:B------:R-:W-:Y:S01]  /*1680*/  UISETP.GE.U32.AND UP0, UPT, UR13, 0xff, UPT ;  /* 0x000000ff0d00788c */ /* 0x000fe2000bf06070 */
[----:B------:R-:W-:Y:S01]  /*1690*/  R2UR UR11, R14 ;  /* 0x000000000e0b72ca */ /* 0x000fe200000e0000 */
[----:B------:R-:W-:Y:S01]  /*16a0*/  ULEA UR8, UR6, UR4, 0x3 ;  /* 0x0000000406087291 */ /* 0x000fe2000f8e18ff */
[----:B------:R-:W-:-:S08]  /*16b0*/  UMOV UR24, URZ ;  /* 0x000000ff00187c82 */ /* 0x000fd00008000000 */
[----:B------:R1:W2:Y:S01]  /*16c0*/  SYNCS.PHASECHK.TRANS64.TRYWAIT P0, [UR8+0x20], R2 ;  /* 0x00002002ff0075a7 */ /* 0x0002a20008001108 */
[----:B------:R-:W-:Y:S02]  /*16d0*/  USHF.L.U32 UR35, UR35, 0x6, URZ ;  /* 0x0000000623237899 */ /* 0x000fe400080006ff */
[----:B------:R-:W-:Y:S01]  /*16e0*/  USHF.L.U32 UR11, UR11, 0x8, URZ ;  /* 0x000000080b0b7899 */ /* 0x000fe200080006ff */
[----:B------:R-:W-:Y:S11]  /*16f0*/  BRA.U !UP0, `(.L_x_20) ;  /* 0x0000000108a87547 */ /* 0x000ff6000b800000 */
[----:B------:R-:W-:Y:S01]  /*1700*/  UMOV UR16, URZ ;  /* 0x000000ff00107c82 */ /* 0x000fe20008000000 */
[----:B------:R-:W-:-:S05]  /*1710*/  UMOV UR17, UR6 ;  /* 0x0000000600117c82 */ /* 0x000fca0008000000 */
.L_x_25:
[----:B-1----:R-:W-:Y:S01]  /*1720*/  ULEA UR33, UR17, UR4, 0x3 ;  /* 0x0000000411217291 */ /* 0x002fe2000f8e18ff */
[----:B--2---:R-:W-:Y:S01]  /*1730*/  @!P5 MOV R3, 0xa000 ;  /* 0x0000a0000003d802 */ /* 0x004fe20000000f00 */
[----:B--2---:R-:W-:Y:S10]  /*1740*/  @P0 BRA `(.L_x_21) ;  /* 0x00000000000c0947 */ /* 0x004ff40003800000 */
[----:B------:R-:W-:-:S04]  /*1750*/  SHF.L.U32 R4, R17, 0x1f, RZ ;  /* 0x0000001f11047819 */ /* 0x000fc800000006ff */
[----:B------:R-:W2:Y:S02]  /*1760*/  SYNCS.PHASECHK.TRANS64.TRYWAIT P0, [UR33+0x20], R4 ;  /* 0x00002004ff0075a7 */ /* 0x000ea40008001121 */
[----:B--2---:R-:W-:Y:S05]  /*1770*/  @!P0 BRA `(.L_x_22) ;  /* 0x0000007800308947 */ /* 0x004fea0003800000 */
.L_x_21:
[----:B------:R2:W-:Y:S01]  /*1780*/  @!P5 SYNCS.ARRIVE.TRANS64 RZ, [UR33], R3 ;  /* 0x00000003ffffd9a7 */ /* 0x0005e20008000021 */
[----:B------:R-:W-:Y:S04]  /*1790*/  BSSY.RECONVERGENT B0, `(.L_x_23) ;  /* 0x0000003000007945 */ /* 0x000fe80003800200 */
[----:B------:R-:W-:Y:S05]  /*17a0*/  @P4 BRA `(.L_x_24) ;  /* 0x0000000000044947 */ /* 0x000fea0003800000 */
[----:B------:R-:W-:Y:S05]  /*17b0*/  BPT.TRAP 0x1 ;  /* 0x000000040000795c */ /* 0x000fea0000300000 */
.L_x_24:
[----:B------:R-:W-:Y:S05]  /*17c0*/  BSYNC.RECONVERGENT B0 ;  /* 0x0000000000007941 */ /* 0x000fea0003800200 */
.L_x_23:
[----:B------:R-:W-:Y:S02]  /*17d0*/  UIADD3 UR6, UPT, UPT, UR17, 0x1, URZ ;  /* 0x0000000111067890 */ /* 0x000fe4000fffe0ff */
[----:B------:R-:W-:Y:S02]  /*17e0*/  ULEA UR32, UR17, UR4, 0xd ;  /* 0x0000000411207291 */ /* 0x000fe4000f8e68ff */
[----:B------:R-:W-:Y:S02]  /*17f0*/  UISETP.NE.AND UP0, UPT, UR6, 0x4, UPT ;  /* 0x000000040600788c */ /* 0x000fe4000bf05270 */
[----:B------:R-:W-:Y:S02]  /*1800*/  UIADD3 UR26, UP1, UPT, UR22, 0x80, URZ ;  /* 0x00000080161a7890 */ /* 0x000fe4000ff3e0ff */
[----:B------:R-:W-:Y:S02]  /*1810*/  USEL UR9, URZ, 0x1, UP0 ;  /* 0x00000001ff097887 */ /* 0x000fe40008000000 */
[----:B------:R-:W-:-:S02]  /*1820*/  USEL UR6, UR6, URZ, UP0 ;  /* 0x000000ff06067287 */ /* 0x000fc40008000000 */
[----:B------:R-:W-:Y:S02]  /*1830*/  UIADD3 UR20, UP0, UPT, UR22, 0x180, URZ ;  /* 0x0000018016147890 */ /* 0x000fe4000ff1e0ff */
[----:B------:R-:W-:Y:S01]  /*1840*/  ULEA UR8, UR6, UR4, 0x3 ;  /* 0x0000000406087291 */ /* 0x000fe2000f8e18ff */
[----:B------:R-:W-:Y:S01]  /*1850*/  LOP3.LUT R17, R17, UR9, RZ, 0x3c, !PT ;  /* 0x0000000911117c12 */ /* 0x000fe2000f8e3cff */
[----:B------:R-:W-:Y:S02]  /*1860*/  USHF.L.U32 UR34, UR16, 0x7, URZ ;  /* 0x0000000710227899 */ /* 0x000fe400080006ff */
[----:B------:R-:W-:Y:S01]  /*1870*/  UIADD3.X UR27, UPT, UPT, URZ, UR23, URZ, UP1, !UPT ;  /* 0x00000017ff1b7290 */ /* 0x000fe20008ffe4ff */
[----:B-1----:R-:W-:Y:S01]  /*1880*/  SHF.L.U32 R2, R17, 0x1f, RZ ;  /* 0x0000001f11027819 */ /* 0x002fe200000006ff */
[----:B------:R-:W-:Y:S02]  /*1890*/  UIADD3 UR32, UPT, UPT, UR32, 0x6400, URZ ;  /* 0x0000640020207890 */ /* 0x000fe4000fffe0ff */
[----:B------:R-:W-:Y:S01]  /*18a0*/  UIADD3.X UR21, UPT, UPT, URZ, UR23, URZ, UP0, !UPT ;  /* 0x00000017ff157290 */ /* 0x000fe200087fe4ff */
[----:B------:R1:W1:Y:S01]  /*18b0*/  SYNCS.PHASECHK.TRANS64.TRYWAIT P0, [UR8+0x20], R2 ;  /* 0x00002002ff0075a7 */ /* 0x0002620008001108 */
[----:B------:R-:W-:Y:S01]  /*18c0*/  ULEA UR8, UR17, UR4, 0xf ;  /* 0x0000000411087291 */ /* 0x000fe2000f8e78ff */
[----:B------:R-:W-:Y:S01]  /*18d0*/  UMOV UR18, 0x0 ;  /* 0x0000000000127882 */ /* 0x000fe20000000000 */
[----:B------:R-:W-:-:S02]  /*18e0*/  UMOV UR19, 0x10000000 ;  /* 0x1000000000137882 */ /* 0x000fc40000000000 */
[----:B------:R-:W-:Y:S01]  /*18f0*/  UIADD3 UR8, UPT, UPT, UR8, 0xe400, URZ ;  /* 0x0000e40008087890 */ /* 0x000fe2000fffe0ff */
[----:B------:R1:W-:Y:S01]  /*1900*/  UTMALDG.3D [UR32], [UR26], desc[UR18] ;  /* 0x000012201a0075b4 */ /* 0x0003e20008011000 */
[----:B------:R-:W-:Y:S01]  /*1910*/  UMOV UR12, UR36 ;  /* 0x00000024000c7c82 */ /* 0x000fe20008000000 */
[----:B------:R-:W-:Y:S01]  /*1920*/  UMOV UR9, UR33 ;  /* 0x0000002100097c82 */ /* 0x000fe20008000000 */
[----:B------:R-:W-:Y:S01]  /*1930*/  UMOV UR10, UR34 ;  /* 0x00000022000a7c82 */ /* 0x000fe20008000000 */
[----:B------:R-:W-:Y:S01]  /*1940*/  UIADD3 UR16, UPT, UPT, UR16, 0x1, URZ ;  /* 0x0000000110107890 */ /* 0x000fe2000fffe0ff */
[----:B------:R-:W-:Y:S01]  /*1950*/  UMOV UR24, UR5 ;  /* 0x0000000500187c82 */ /* 0x000fe20008000000 */
[----:B------:R-:W-:Y:S02]  /*1960*/  UMOV UR17, UR6 ;  /* 0x0000000600117c82 */ /* 0x000fe40008000000 */
[----:B------:R1:W-:Y:S01]  /*1970*/  UTMALDG.3D [UR8], [UR20], desc[UR18] ;  /* 0x00001208140075b4 */ /* 0x0003e20008011000 */
[----:B------:R-:W-:-:S09]  /*1980*/  UISETP.NE.AND UP0, UPT, UR16, UR5, UPT ;  /* 0x000000051000728c */ /* 0x000fd2000bf05270 */
[----:B------:R-:W-:Y:S05]  /*1990*/  BRA.U UP0, `(.L_x_25) ;  /* 0xfffffffd00607547 */ /* 0x000fea000b83ffff */
.L_x_20:
[----:B-1----:R-:W-:Y:S01]  /*19a0*/  ULEA UR8, UR6, UR4, 0x3 ;  /* 0x0000000406087291 */ /* 0x002fe2000f8e18ff */
[----:B------:R-:W-:Y:S01]  /*19b0*/  SHF.L.U32 R2, R17, 0x1f, RZ ;  /* 0x0000001f11027819 */ /* 0x000fe200000006ff */
[----:B------:R-:W-:Y:S01]  /*19c0*/  @!P1 SYNCS.ARRIVE.TRANS64.A1T0 RZ, [UR4+0x88], RZ ;  /* 0x000088ffffff99a7 */ /* 0x000fe20008100004 */
[----:B------:R-:W-:-:S06]  /*19d0*/  UISETP.GT.AND UP0, UPT, UR15, UR14, UPT ;  /* 0x0000000e0f00728c */ /* 0x000fcc000bf04270 */
[----:B--2---:R1:W2:Y:S03]  /*19e0*/  SYNCS.PHASECHK.TRANS64.TRYWAIT P0, [UR8+0x20], R2 ;  /* 0x00002002ff0075a7 */ /* 0x0042a60008001108 */
[----:B------:R-:W-:Y:S05]  /*19f0*/  BRA.U !UP0, `(.L_x_26) ;  /* 0x0000000108ac7547 */ /* 0x000fea000b800000 */
[----:B------:R-:W-:Y:S01]  /*1a00*/  UIADD3 UR21, UPT, UPT, UR7, UR24, URZ ;  /* 0x0000001807157290 */ /* 0x000fe2000fffe0ff */
[----:B------:R-:W-:-:S11]  /*1a10*/  UMOV UR25, UR6 ;  /* 0x0000000600197c82 */ /* 0x000fd60008000000 */
.L_x_31:
[----:B-1----:R-:W-:Y:S01]  /*1a20*/  ULEA UR17, UR25, UR4, 0x3 ;  /* 0x0000000419117291 */ /* 0x002fe2000f8e18ff */
[----:B--2---:R-:W-:Y:S01]  /*1a30*/  @!P5 MOV R3, 0xa000 ;  /* 0x0000a0000003d802 */ /* 0x004fe20000000f00 */
[----:B--2---:R-:W-:Y:S10]  /*1a40*/  @P0 BRA `(.L_x_27) ;  /* 0x00000000000c0947 */ /* 0x004ff40003800000 */
[----:B------:R-:W-:-:S04]  /*1a50*/  SHF.L.U32 R4, R17, 0x1f, RZ ;  /* 0x0000001f11047819 */ /* 0x000fc800000006ff */
[----:B------:R-:W2:Y:S02]  /*1a60*/  SYNCS.PHASECHK.TRANS64.TRYWAIT P0, [UR17+0x20], R4 ;  /* 0x00002004ff0075a7 */ /* 0x000ea40008001111 */
[----:B--2---:R-:W-:Y:S05]  /*1a70*/  @!P0 BRA `(.L_x_28) ;  /* 0x0000007400888947 */ /* 0x004fea0003800000 */
.L_x_27:
[----:B------:R2:W-:Y:S01]  /*1a80*/  @!P5 SYNCS.ARRIVE.TRANS64 RZ, [UR17], R3 ;  /* 0x00000003ffffd9a7 */ /* 0x0005e20008000011 */
[----:B------:R-:W-:Y:S04]  /*1a90*/  BSSY.RECONVERGENT B0, `(.L_x_29) ;  /* 0x0000003000007945 */ /* 0x000fe80003800200 */
[----:B------:R-:W-:Y:S05]  /*1aa0*/  @P4 BRA `(.L_x_30) ;  /* 0x0000000000044947 */ /* 0x000fea0003800000 */
[----:B------:R-:W-:Y:S05]  /*1ab0*/  BPT.TRAP 0x1 ;  /* 0x000000040000795c */ /* 0x000fea0000300000 */
.L_x_30:
[----:B------:R-:W-:Y:S05]  /*1ac0*/  BSYNC.RECONVERGENT B0 ;  /* 0x0000000000007941 */ /* 0x000fea0003800200 */
.L_x_29:
        /* <DEDUP_REMOVED lines=10> */
[----:B------:R-:W-:Y:S01]  /*1b70*/  UIADD3 UR16, UPT, UPT, UR16, 0x6400, URZ ;  /* 0x0000640010107890 */ /* 0x000fe2000fffe0ff */
[----:B-1----:R-:W-:Y:S01]  /*1b80*/  SHF.L.U32 R2, R17, 0x1f, RZ ;  /* 0x0000001f11027819 */ /* 0x002fe200000006ff */
[----:B------:R-:W-:Y:S02]  /*1b90*/  UIADD3.X UR31, UPT, UPT, URZ, UR23, URZ, UP1, !UPT ;  /* 0x00000017ff1f7290 */ /* 0x000fe40008ffe4ff */
[----:B------:R-:W-:Y:S01]  /*1ba0*/  UIADD3.X UR29, UPT, UPT, URZ, UR23, URZ, UP0, !UPT ;  /* 0x00000017ff1d7290 */ /* 0x000fe200087fe4ff */
[----:B------:R1:W1:Y:S01]  /*1bb0*/  SYNCS.PHASECHK.TRANS64.TRYWAIT P0, [UR8+0x20], R2 ;  /* 0x00002002ff0075a7 */ /* 0x0002620008001108 */
[----:B------:R-:W-:Y:S01]  /*1bc0*/  ULEA UR8, UR25, UR4, 0xf ;  /* 0x0000000419087291 */ /* 0x000fe2000f8e78ff */
[----:B------:R-:W-:Y:S01]  /*1bd0*/  UMOV UR26, 0x0 ;  /* 0x00000000001a7882 */ /* 0x000fe20000000000 */
[----:B------:R-:W-:-:S02]  /*1be0*/  UMOV UR27, 0x10000000 ;  /* 0x10000000001b7882 */ /* 0x000fc40000000000 */
[----:B------:R-:W-:Y:S01]  /*1bf0*/  UIADD3 UR8, UPT, UPT, UR8, 0xe400, URZ ;  /* 0x0000e40008087890 */ /* 0x000fe2000fffe0ff */
[----:B------:R-:W-:Y:S01]  /*1c00*/  UMOV UR19, UR35 ;  /* 0x0000002300137c82 */ /* 0x000fe20008000000 */
[----:B------:R-:W-:Y:S01]  /*1c10*/  UMOV UR20, UR36 ;  /* 0x0000002400147c82 */ /* 0x000fe20008000000 */
[----:B------:R-:W-:Y:S01]  /*1c20*/  UMOV UR12, UR36 ;  /* 0x00000024000c7c82 */ /* 0x000fe20008000000 */
[----:B------:R-:W-:Y:S01]  /*1c30*/  UMOV UR9, UR17 ;  /* 0x0000001100097c82 */ /* 0x000fe20008000000 */
[----:B------:R-:W-:Y:S01]  /*1c40*/  UMOV UR10, UR18 ;  /* 0x00000012000a7c82 */ /* 0x000fe20008000000 */
[----:B------:R1:W-:Y:S01]  /*1c50*/  UTMALDG.3D [UR16], [UR30], desc[UR26] ;  /* 0x00001a101e0075b4 */ /* 0x0003e20008011000 */
[----:B------:R-:W-:Y:S01]  /*1c60*/  UIADD3 UR24, UPT, UPT, UR24, 0x1, URZ ;  /* 0x0000000118187890 */ /* 0x000fe2000fffe0ff */
[----:B------:R-:W-:-:S03]  /*1c70*/  UMOV UR25, UR6 ;  /* 0x0000000600197c82 */ /* 0x000fc60008000000 */
[----:B------:R-:W-:Y:S01]  /*1c80*/  UISETP.NE.AND UP0, UPT, UR24, UR21, UPT ;  /* 0x000000151800728c */ /* 0x000fe2000bf05270 */
[----:B------:R1:W-:Y:S08]  /*1c90*/  UTMALDG.3D [UR8], [UR28], desc[UR26] ;  /* 0x00001a081c0075b4 */ /* 0x0003f00008011000 */
[----:B------:R-:W-:Y:S05]  /*1ca0*/  BRA.U UP0, `(.L_x_31) ;  /* 0xfffffffd005c7547 */ /* 0x000fea000b83ffff */
.L_x_26:
[C---:B-1----:R-:W-:Y:S01]  /*1cb0*/  LEA R2, R16.reuse, UR4, 0x3 ;  /* 0x0000000410027c11 */ /* 0x042fe2000f8e18ff */
[----:B------:R-:W-:Y:S01]  /*1cc0*/  NOP ;  /* 0x0000000000007918 */ /* 0x000fe20000000000 */
[----:B--2---:R-:W-:Y:S02]  /*1cd0*/  SHF.L.U32 R3, R13, 0x1f, RZ ;  /* 0x0000001f0d037819 */ /* 0x004fe400000006ff */
[----:B------:R-:W-:Y:S02]  /*1ce0*/  LEA R4, R16, UR4, 0x4 ;  /* 0x0000000410047c11 */ /* 0x000fe4000f8e20ff */
[----:B------:R-:W1:Y:S02]  /*1cf0*/  SYNCS.PHASECHK.TRANS64.TRYWAIT P0, [R2+URZ+0x90], R3 ;  /* 0x00009003020075a7 */ /* 0x000e6400080011ff */
[----:B-1----:R-:W-:Y:S05]  /*1d00*/  @!P0 BRA `(.L_x_32) ;  /* 0x0000007000fc8947 */ /* 0x002fea0003800000 */
.L_x_128:
[----:B------:R-:W2:Y:S01]  /*1d10*/  LDS.128 R4, [R4+0x120] ;  /* 0x0001200004047984 */ /* 0x000ea20000000c00 */
[----:B---3--:R-:W-:Y:S01]  /*1d20*/  ISETP.GE.AND P0, PT, R40, 0x1, PT ;  /* 0x000000012800780c */ /* 0x008fe20003f06270 */
[----:B-1----:R-:W-:Y:S01]  /*1d30*/  VIADD R2, R2, 0xa0 ;  /* 0x000000a002027836 */ /* 0x002fe20000000000 */
[----:B------:R-:W-:Y:S01]  /*1d40*/  @!PT LDS RZ, [RZ] ;  /* 0x00000000fffff984 */ /* 0x000fe20000000800 */
[----:B------:R-:W-:Y:S01]  /*1d50*/  @!PT LDS RZ, [RZ] ;  /* 0x00000000fffff984 */ /* 0x000fe20000000800 */
[----:B------:R-:W-:Y:S01]  /*1d60*/  @!PT LDS RZ, [RZ] ;  /* 0x00000000fffff984 */ /* 0x000fe20000000800 */
[----:B------:R-:W-:Y:S01]  /*1d70*/  @!PT LDS RZ, [RZ] ;  /* 0x00000000fffff984 */ /* 0x000fe20000000800 */
[----:B------:R1:W-:Y:S06]  /*1d80*/  MEMBAR.ALL.CTA ;  /* 0x0000000000007992 */ /* 0x0003ec0000008000 */
[----:B-1----:R-:W1:Y:S01]  /*1d90*/  FENCE.VIEW.ASYNC.S ;  /* 0x00000000000073c6 */ /* 0x002e620000000000 */
[----:B------:R-:W-:-:S04]  /*1da0*/  PRMT R2, RZ, 0x654, R2 ;  /* 0x00000654ff027816 */ /* 0x000fc80000000002 */
[----:B-1----:R1:W-:Y:S01]  /*1db0*/  SYNCS.ARRIVE.TRANS64.RED.A1T0 RZ, [R2+URZ], RZ ;  /* 0x000000ff02ff79a7 */ /* 0x0023e200081004ff */
[----:B--2---:R-:W-:-:S13]  /*1dc0*/  LOP3.LUT P2, RZ, R6, 0x1, RZ, 0xc0, !PT ;  /* 0x0000000106ff7812 */ /* 0x004fda000784c0ff */
[----:B------:R-:W-:Y:S01]  /*1dd0*/  @P2 SHF.R.U32.HI R3, RZ, 0x10, R5 ;  /* 0x00000010ff032819 */ /* 0x000fe20000011605 */
[----:B------:R-:W-:Y:S01]  /*1de0*/  VOTEU.ANY UP0, P2 ;  /* 0x0000000000ff7886 */ /* 0x000fe20001000100 */
[----:B------:R-:W-:Y:S02]  /*1df0*/  @P2 MOV R10, R4 ;  /* 0x00000004000a2202 */ /* 0x000fe40000000f00 */
[----:B------:R-:W-:Y:S02]  /*1e00*/  @P2 R2UR.BROADCAST UR8, R3 ;  /* 0x00000000030822ca */ /* 0x000fe400008e0000 */
[----:B------:R-:W-:-:S11]  /*1e10*/  @P2 LOP3.LUT R9, R5, 0xffff, RZ, 0xc0, !PT ;  /* 0x0000ffff05092812 */ /* 0x000fd600078ec0ff */
[----:B------:R-:W-:Y:S01]  /*1e20*/  @UP0 UMOV UR36, UR8 ;  /* 0x0000000800240c82 */ /* 0x000fe20008000000 */
[----:B-1----:R-:W-:Y:S05]  /*1e30*/  @!P0 BRA `(.L_x_33) ;  /* 0x0000000000b88947 */ /* 0x002fea0003800000 */
[----:B------:R-:W4:Y:S01]  /*1e40*/  LDC.64 R4, c[0x0][0xb18] ;  /* 0x0002c600ff047b82 */ /* 0x000f220000000a00 */
[----:B------:R-:W-:-:S07]  /*1e50*/  ISETP.NE.AND P3, PT, R40, 0x1, PT ;  /* 0x000000012800780c */ /* 0x000fce0003f65270 */
[----:B------:R-:W1:Y:S08]  /*1e60*/  LDC.64 R6, c[0x0][0xb10] ;  /* 0x0002c400ff067b82 */ /* 0x000e700000000a00 */
[----:B------:R-:W2:Y:S08]  /*1e70*/  LDC R14, c[0x0][0xb20] ;  /* 0x0002c800ff0e7b82 */ /* 0x000eb00000000800 */
[----:B------:R-:W3:Y:S01]  /*1e80*/  LDC R15, c[0x0][0xb0c] ;  /* 0x0002c300ff0f7b82 */ /* 0x000ee20000000800 */
[----:B----4-:R-:W-:Y:S01]  /*1e90*/  IMAD.HI.U32 R19, R0, R5, RZ ;  /* 0x0000000500137227 */ /* 0x010fe200078e00ff */
[----:B------:R-:W-:-:S03]  /*1ea0*/  ISETP.NE.AND P0, PT, R4, 0x1, PT ;  /* 0x000000010400780c */ /* 0x000fc60003f05270 */
[----:B------:R-:W-:-:S03]  /*1eb0*/  IMAD.HI.U32 R5, R9, R5, RZ ;  /* 0x0000000509057227 */ /* 0x000fc600078e00ff */
[----:B------:R-:W4:Y:S01]  /*1ec0*/  LDC.64 R2, c[0x0][0xb28] ;  /* 0x0002ca00ff027b82 */ /* 0x000f220000000a00 */
[----:B-1----:R-:W-:-:S04]  /*1ed0*/  IMAD.HI.U32 R20, R8, R6, RZ ;  /* 0x0000000608147227 */ /* 0x002fc800078e00ff */
[----:B------:R-:W-:Y:S01]  /*1ee0*/  IMAD.HI.U32 R21, R10, R6, RZ ;  /* 0x000000060a157227 */ /* 0x000fe200078e00ff */
[----:B------:R-:W-:Y:S02]  /*1ef0*/  SHF.R.U32.HI R20, RZ, R7, R20 ;  /* 0x00000007ff147219 */ /* 0x000fe40000011614 */
[-C--:B--2---:R-:W-:Y:S02]  /*1f00*/  SHF.R.U32.HI R19, RZ, R14.reuse, R19 ;  /* 0x0000000eff137219 */ /* 0x084fe40000011613 */
[----:B------:R-:W-:Y:S02]  /*1f10*/  SHF.R.U32.HI R5, RZ, R14, R5 ;  /* 0x0000000eff057219 */ /* 0x000fe40000011605 */
[----:B------:R-:W-:Y:S02]  /*1f20*/  SEL R19, R0, R19, !P0 ;  /* 0x0000001300137207 */ /* 0x000fe40004000000 */
[----:B------:R-:W-:Y:S02]  /*1f30*/  SHF.R.U32.HI R21, RZ, R7, R21 ;  /* 0x00000007ff157219 */ /* 0x000fe40000011615 */
[----:B---3--:R-:W-:-:S02]  /*1f40*/  ISETP.NE.AND P1, PT, R15, 0x1, PT ;  /* 0x000000010f00780c */ /* 0x008fc40003f25270 */
[----:B------:R-:W-:Y:S02]  /*1f50*/  SEL R5, R9, R5, !P0 ;  /* 0x0000000509057207 */ /* 0x000fe40004000000 */
[----:B------:R-:W-:Y:S02]  /*1f60*/  SEL R20, R8, R20, !P1 ;  /* 0x0000001408147207 */ /* 0x000fe40004800000 */
[----:B------:R-:W-:Y:S01]  /*1f70*/  SEL R21, R10, R21, !P1 ;  /* 0x000000150a157207 */ /* 0x000fe20004800000 */
[----:B----4-:R-:W-:-:S04]  /*1f80*/  IMAD.HI.U32 R18, R19, R2, RZ ;  /* 0x0000000213127227 */ /* 0x010fc800078e00ff */
        /* <DEDUP_REMOVED lines=10> */
[----:B------:R-:W-:-:S04]  /*2030*/  @!P0 IMAD.HI.U32 R7, R21, R2, RZ ;  /* 0x0000000215078227 */ /* 0x000fc800078e00ff */
[----:B------:R-:W-:Y:S01]  /*2040*/  IMAD.MOV R2, RZ, RZ, -R6 ;  /* 0x000000ffff027224 */ /* 0x000fe200078e0a06 */
[----:B------:R-:W-:Y:S02]  /*2050*/  @!P0 SHF.R.U32.HI R3, RZ, R3, R7 ;  /* 0x00000003ff038219 */ /* 0x000fe40000011607 */
[----:B------:R-:W-:Y:S01]  /*2060*/  IADD3 R7, PT, PT, -R5, RZ, RZ ;  /* 0x000000ff05077210 */ /* 0x000fe20007ffe1ff */
[----:B------:R-:W-:Y:S01]  /*2070*/  IMAD R2, R40, R2, R5 ;  /* 0x0000000228027224 */ /* 0x000fe200078e0205 */
        /* <DEDUP_REMOVED lines=10> */
.L_x_33:
[----:B------:R-:W1:Y:S02]  /*2120*/  LDCU UR8, c[0x0][0xb30] ;  /* 0x00016600ff0877ac */ /* 0x000e640008000800 */
[----:B-1----:R-:W-:-:S09]  /*2130*/  UISETP.NE.AND UP0, UPT, UR8, 0x1, UPT ;  /* 0x000000010800788c */ /* 0x002fd2000bf05270 */
[----:B------:R-:W-:Y:S05]  /*2140*/  BRA.U UP0, `(.L_x_34) ;  /* 0x0000000100407547 */ /* 0x000fea000b800000 */
[----:B------:R-:W1:Y:S08]  /*2150*/  LDC.64 R4, c[0x0][0xb10] ;  /* 0x0002c400ff047b82 */ /* 0x000e700000000a00 */
[----:B------:R-:W2:Y:S08]  /*2160*/  LDC.64 R2, c[0x0][0xb18] ;  /* 0x0002c600ff027b82 */ /* 0x000eb00000000a00 */
[----:B------:R-:W3:Y:S08]  /*2170*/  LDC R6, c[0x0][0xb20] ;  /* 0x0002c800ff067b82 */ /* 0x000ef00000000800 */
[----:B------:R-:W4:Y:S01]  /*2180*/  LDC R7, c[0x0][0xb0c] ;  /* 0x0002c300ff077b82 */ /* 0x000f220000000800 */
[----:B-1----:R-:W-:-:S05]  /*2190*/  IMAD.HI.U32 R4, R10, R4, RZ ;  /* 0x000000040a047227 */ /* 0x002fca00078e00ff */
[----:B------:R-:W-:Y:S01]  /*21a0*/  SHF.R.U32.HI R4, RZ, R5, R4 ;  /* 0x00000005ff047219 */ /* 0x000fe20000011604 */
[----:B--2---:R-:W-:Y:S01]  /*21b0*/  IMAD.HI.U32 R3, R9, R3, RZ ;  /* 0x0000000309037227 */ /* 0x004fe200078e00ff */
[----:B------:R-:W-:-:S04]  /*21c0*/  ISETP.NE.AND P0, PT, R2, 0x1, PT ;  /* 0x000000010200780c */ /* 0x000fc80003f05270 */
[----:B---3--:R-:W-:-:S04]  /*21d0*/  SHF.R.U32.HI R3, RZ, R6, R3 ;  /* 0x00000006ff037219 */ /* 0x008fc80000011603 */
[----:B------:R-:W-:Y:S02]  /*21e0*/  SEL R3, R9, R3, !P0 ;  /* 0x0000000309037207 */ /* 0x000fe40004000000 */
[----:B----4-:R-:W-:-:S04]  /*21f0*/  ISETP.NE.AND P1, PT, R7, 0x1, PT ;  /* 0x000000010700780c */ /* 0x010fc80003f25270 */
[----:B------:R-:W-:-:S05]  /*2200*/  SEL R4, R10, R4, !P1 ;  /* 0x000000040a047207 */ /* 0x000fca0004800000 */
[----:B------:R-:W-:Y:S02]  /*2210*/  IMAD.IADD R5, R3, 0x1, -R4 ;  /* 0x0000000103057824 */ /* 0x000fe400078e0a04 */
[----:B------:R-:W-:Y:S02]  /*2220*/  IMAD.IADD R3, R4, 0x1, -R3 ;  /* 0x0000000104037824 */ /* 0x000fe400078e0a03 */
[----:B------:R-:W-:Y:S02]  /*2230*/  IMAD R10, R5, R7, R10 ;  /* 0x00000007050a7224 */ /* 0x000fe400078e020a */
[----:B------:R-:W-:-:S07]  /*2240*/  IMAD R9, R3, R2, R9 ;  /* 0x0000000203097224 */ /* 0x000fce00078e0209 */
.L_x_34:
[----:B------:R-:W-:Y:S01]  /*2250*/  VIADD R16, R16, 0x1 ;  /* 0x0000000110107836 */ /* 0x000fe20000000000 */
[----:B------:R-:W-:Y:S01]  /*2260*/  PLOP3.LUT P1, PT, PT, PT, PT, 0x80, 0x8 ;  /* 0x000000000008781c */ /* 0x000fe20003f2f070 */
[----:B------:R-:W-:Y:S02]  /*2270*/  IMAD.IADD R15, R10, 0x1, R95 ;  /* 0x000000010a0f7824 */ /* 0x000fe400078e025f */
[----:B------:R-:W-:Y:S01]  /*2280*/  IMAD.IADD R14, R9, 0x1, R94 ;  /* 0x00000001090e7824 */ /* 0x000fe200078e025e */
[----:B------:R-:W-:-:S04]  /*2290*/  ISETP.NE.AND P0, PT, R16, 0x2, PT ;  /* 0x000000021000780c */ /* 0x000fc80003f05270 */
[----:B------:R-:W-:Y:S02]  /*22a0*/  SEL R2, RZ, 0x1, P0 ;  /* 0x00000001ff027807 */ /* 0x000fe40000000000 */
[----:B------:R-:W-:Y:S02]  /*22b0*/  SEL R16, R16, RZ, P0 ;  /* 0x000000ff10107207 */ /* 0x000fe40000000000 */
[----:B------:R-:W-:Y:S01]  /*22c0*/  LOP3.LUT R13, R13, R2, RZ, 0x3c, !PT ;  /* 0x000000020d0d7212 */ /* 0x000fe200078e3cff */
[----:B------:R-:W-:Y:S06]  /*22d0*/  @P2 BRA `(.L_x_35) ;  /* 0xfffffff000982947 */ /* 0x000fec000383ffff */
[----:B------:R-:W-:Y:S01]  /*22e0*/  UIADD3 UR4, UPT, UPT, UR4, 0x20, URZ ;  /* 0x0000002004047890 */ /* 0x000fe2000fffe0ff */
[----:B------:R-:W-:-:S03]  /*22f0*/  SHF.L.U32 R2, R17, 0x1f, RZ ;  /* 0x0000001f11027819 */ /* 0x000fc600000006ff */
[----:B------:R-:W-:-:S09]  /*2300*/  ULEA UR5, UR6, UR4, 0x3 ;  /* 0x0000000406057291 */ /* 0x000fd2000f8e18ff */
[----:B------:R-:W1:Y:S02]  /*2310*/  SYNCS.PHASECHK.TRANS64.TRYWAIT P0, [UR5], R2 ;  /* 0x00000002ff0075a7 */ /* 0x000e640008001105 */
[----:B-1----:R-:W-:Y:S05]  /*2320*/  @!P0 BRA `(.L_x_36) ;  /* 0x0000006c00888947 */ /* 0x002fea0003800000 */
.L_x_130:
[----:B------:R-:W-:-:S04]  /*2330*/  UIADD3 UR6, UPT, UPT, UR6, 0x1, URZ ;  /* 0x0000000106067890 */ /* 0x000fc8000fffe0ff */
[----:B------:R-:W-:-:S04]  /*2340*/  UISETP.NE.AND UP0, UPT, UR6, 0x4, UPT ;  /* 0x000000040600788c */ /* 0x000fc8000bf05270 */
[----:B------:R-:W-:Y:S02]  /*2350*/  USEL UR7, URZ, 0x1, UP0 ;  /* 0x00000001ff077887 */ /* 0x000fe40008000000 */
[----:B------:R-:W-:-:S04]  /*2360*/  USEL UR6, UR6, URZ, UP0 ;  /* 0x000000ff06067287 */ /* 0x000fc80008000000 */
[----:B------:R-:W-:Y:S01]  /*2370*/  ULEA UR5, UR6, UR4, 0x3 ;  /* 0x0000000406057291 */ /* 0x000fe2000f8e18ff */
[----:B-1----:R-:W-:-:S04]  /*2380*/  LOP3.LUT R2, R17, UR7, RZ, 0x3c, !PT ;  /* 0x0000000711027c12 */ /* 0x002fc8000f8e3cff */
[----:B------:R-:W-:-:S04]  /*2390*/  SHF.L.U32 R3, R2, 0x1f, RZ ;  /* 0x0000001f02037819 */ /* 0x000fc800000006ff */
[----:B------:R-:W1:Y:S02]  /*23a0*/  SYNCS.PHASECHK.TRANS64.TRYWAIT P0, [UR5], R3 ;  /* 0x00000003ff0075a7 */ /* 0x000e640008001105 */
[----:B-1----:R-:W-:Y:S05]  /*23b0*/  @!P0 BRA `(.L_x_37) ;  /* 0x0000006c007c8947 */ /* 0x002fea0003800000 */
.L_x_132:
[----:B------:R-:W-:-:S04]  /*23c0*/  UIADD3 UR6, UPT, UPT, UR6, 0x1, URZ ;  /* 0x0000000106067890 */ /* 0x000fc8000fffe0ff */
[----:B------:R-:W-:-:S04]  /*23d0*/  UISETP.NE.AND UP0, UPT, UR6, 0x4, UPT ;  /* 0x000000040600788c */ /* 0x000fc8000bf05270 */
[----:B------:R-:W-:Y:S02]  /*23e0*/  USEL UR7, URZ, 0x1, UP0 ;  /* 0x00000001ff077887 */ /* 0x000fe40008000000 */
[----:B------:R-:W-:-:S04]  /*23f0*/  USEL UR6, UR6, URZ, UP0 ;  /* 0x000000ff06067287 */ /* 0x000fc80008000000 */
[----:B------:R-:W-:Y:S01]  /*2400*/  ULEA UR5, UR6, UR4, 0x3 ;  /* 0x0000000406057291 */ /* 0x000fe2000f8e18ff */
[----:B------:R-:W-:-:S04]  /*2410*/  LOP3.LUT R2, R2, UR7, RZ, 0x3c, !PT ;  /* 0x0000000702027c12 */ /* 0x000fc8000f8e3cff */
[----:B-1----:R-:W-:-:S04]  /*2420*/  SHF.L.U32 R3, R2, 0x1f, RZ ;  /* 0x0000001f02037819 */ /* 0x002fc800000006ff */
[----:B------:R-:W1:Y:S02]  /*2430*/  SYNCS.PHASECHK.TRANS64.TRYWAIT P0, [UR5], R3 ;  /* 0x00000003ff0075a7 */ /* 0x000e640008001105 */
[----:B-1----:R-:W-:Y:S05]  /*2440*/  @!P0 BRA `(.L_x_38) ;  /* 0x0000006c00708947 */ /* 0x002fea0003800000 */
.L_x_134:
[----:B------:R-:W-:-:S04]  /*2450*/  UIADD3 UR6, UPT, UPT, UR6, 0x1, URZ ;  /* 0x0000000106067890 */ /* 0x000fc8000fffe0ff */
[----:B------:R-:W-:-:S04]  /*2460*/  UISETP.NE.AND UP0, UPT, UR6, 0x4, UPT ;  /* 0x000000040600788c */ /* 0x000fc8000bf05270 */
[----:B------:R-:W-:Y:S02]  /*2470*/  USEL UR5, URZ, 0x1, UP0 ;  /* 0x00000001ff057887 */ /* 0x000fe40008000000 */
[----:B------:R-:W-:-:S04]  /*2480*/  USEL UR6, UR6, URZ, UP0 ;  /* 0x000000ff06067287 */ /* 0x000fc80008000000 */
[----:B------:R-:W-:Y:S01]  /*2490*/  ULEA UR6, UR6, UR4, 0x3 ;  /* 0x0000000406067291 */ /* 0x000fe2000f8e18ff */
[----:B------:R-:W-:-:S04]  /*24a0*/  LOP3.LUT R2, R2, UR5, RZ, 0x3c, !PT ;  /* 0x0000000502027c12 */ /* 0x000fc8000f8e3cff */
[----:B------:R-:W-:Y:S01]  /*24b0*/  SHF.L.U32 R2, R2, 0x1f, RZ ;  /* 0x0000001f02027819 */ /* 0x000fe200000006ff */
[----:B-1--4-:R-:W-:-:S07]  /*24c0*/  IMAD.U32 R0, RZ, RZ, UR6 ;  /* 0x00000006ff007e24 */ /* 0x012fce000f8e00ff */
.L_x_39:
[----:B-1----:R1:W2:Y:S02]  /*24d0*/  SYNCS.PHASECHK.TRANS64.TRYWAIT P0, [R0+URZ], R2 ;  /* 0x00000002000075a7 */ /* 0x0022a400080011ff */
[----:B--2---:R-:W-:Y:S05]  /*24e0*/  @!P0 NANOSLEEP.SYNCS 0x989680 ;  /* 0x009896800000895d */ /* 0x004fea0003900000 */
[----:B------:R-:W2:Y:S02]  /*24f0*/  @!P0 SYNCS.PHASECHK.TRANS64 P0, [R0+URZ], R2 ;  /* 0x00000002000085a7 */ /* 0x000ea400080010ff */
[----:B--2---:R-:W-:Y:S05]  /*2500*/  @P0 EXIT ;  /* 0x000000000000094d */ /* 0x004fea0003800000 */
[----:B------:R-:W-:Y:S05]  /*2510*/  BRA `(.L_x_39) ;  /* 0xfffffffc00ec7947 */ /* 0x000fea000383ffff */
.L_x_17:
[----:B------:R-:W-:-:S04]  /*2520*/  UISETP.NE.AND UP1, UPT, UR37, URZ, UPT ;  /* 0x000000ff2500728c */ /* 0x000fc8000bf25270 */
[----:B------:R-:W-:-:S09]  /*2530*/  UISETP.NE.OR UP1, UPT, UR8, 0x1, UP1 ;  /* 0x000000010800788c */ /* 0x000fd20008f25670 */
[----:B------:R-:W-:Y:S05]  /*2540*/  BRA.U UP1, `(.L_x_40) ;  /* 0x0000000501487547 */ /* 0x000fea000b800000 */
[----:B------:R-:W-:Y:S01]  /*2550*/  ISETP.NE.AND P2, PT, R2, RZ, PT ;  /* 0x000000ff0200720c */ /* 0x000fe20003f45270 */
[----:B------:R-:W-:Y:S01]  /*2560*/  IMAD.MOV.U32 R12, RZ, RZ, 0x1 ;  /* 0x00000001ff0c7424 */ /* 0x000fe200078e00ff */
[----:B------:R-:W-:Y:S02]  /*2570*/  CS2R R10, SRZ ;  /* 0x00000000000a7805 */ /* 0x000fe4000001ff00 */
[----:B------:R-:W-:Y:S01]  /*2580*/  CS2R R8, SRZ ;  /* 0x0000000000087805 */ /* 0x000fe2000001ff00 */
[----:B------:R-:W-:Y:S01]  /*2590*/  UMOV UR4, 0x400 ;  /* 0x0000040000047882 */ /* 0x000fe20000000000 */
[----:B------:R-:W-:Y:S01]  /*25a0*/  UMOV UR6, URZ ;  /* 0x000000ff00067c82 */ /* 0x000fe20008000000 */
[----:B------:R-:W-:-:S12]  /*25b0*/  ULEA UR37, UR37, UR4, 0x18 ;  /* 0x0000000425257291 */ /* 0x000fd8000f8ec0ff */
.L_x_44:
[----:B------:R-:W-:Y:S02]  /*25c0*/  LEA R0, R8, UR37, 0x3 ;  /* 0x0000002508007c11 */ /* 0x000fe4000f8e18ff */
[----:B------:R-:W-:-:S03]  /*25d0*/  SHF.L.U32 R4, R9, 0x1f, RZ ;  /* 0x0000001f09047819 */ /* 0x000fc600000006ff */
[----:B------:R-:W-:Y:S01]  /*25e0*/  VIADD R5, R0, 0x100 ;  /* 0x0000010000057836 */ /* 0x000fe20000000000 */
[----:B------:R-:W1:Y:S02]  /*25f0*/  SYNCS.PHASECHK.TRANS64.TRYWAIT P0, [R0+URZ+0xf0], R4 ;  /* 0x0000f004000075a7 */ /* 0x000e6400080011ff */
[----:B-1----:R-:W-:Y:S05]  /*2600*/  @!P0 BRA `(.L_x_41) ;  /* 0x0000006c00188947 */ /* 0x002fea0003800000 */
.L_x_135:
[----:B------:R-:W-:Y:S01]  /*2610*/  ULEA UR5, UR6, UR37, 0x3 ;  /* 0x0000002506057291 */ /* 0x000fe2000f8e18ff */
[----:B-1----:R-:W-:Y:S01]  /*2620*/  PRMT R0, RZ, 0x654, R5 ;  /* 0x00000654ff007816 */ /* 0x002fe20000000005 */
[----:B------:R-:W-:Y:S01]  /*2630*/  @!P2 IMAD.MOV.U32 R4, RZ, RZ, 0x10 ;  /* 0x00000010ff04a424 */ /* 0x000fe200078e00ff */
[----:B------:R-:W-:Y:S01]  /*2640*/  SHF.L.U32 R5, R12, 0x1f, RZ ;  /* 0x0000001f0c057819 */ /* 0x000fe200000006ff */
[----:B------:R-:W-:Y:S01]  /*2650*/  UIADD3 UR4, UPT, UPT, UR5, 0x90, URZ ;  /* 0x0000009005047890 */ /* 0x000fe2000fffe0ff */
[----:B------:R1:W-:Y:S05]  /*2660*/  SYNCS.ARRIVE.TRANS64.RED.A1T0 RZ, [R0+URZ], RZ ;  /* 0x000000ff00ff79a7 */ /* 0x0003ea00081004ff */
[----:B------:R-:W-:Y:S01]  /*2670*/  IMAD.U32 R6, RZ, RZ, UR4 ;  /* 0x00000004ff067e24 */ /* 0x000fe2000f8e00ff */
[----:B------:R-:W2:Y:S04]  /*2680*/  SYNCS.PHASECHK.TRANS64.TRYWAIT P0, [UR5+0xa0], R5 ;  /* 0x0000a005ff0075a7 */ /* 0x000ea80008001105 */
[----:B------:R-:W-:Y:S01]  /*2690*/  PRMT R6, R2, 0x654, R6 ;  /* 0x0000065402067816 */ /* 0x000fe20000000006 */
[----:B-12---:R-:W-:Y:S06]  /*26a0*/  @!P0 BRA `(.L_x_42) ;  /* 0x0000006c00048947 */ /* 0x006fec0003800000 */
.L_x_137:
[----:B------:R-:W-:Y:S01]  /*26b0*/  ULEA UR4, UR6, UR37, 0x4 ;  /* 0x0000002506047291 */ /* 0x000fe2000f8e20ff */
[----:B------:R-:W-:Y:S01]  /*26c0*/  SEL R3, R6, R3, !P2 ;  /* 0x0000000306037207 */ /* 0x000fe20005000000 */
[----:B------:R-:W-:Y:S01]  /*26d0*/  UIADD3 UR5, UPT, UPT, UR5, 0x90, URZ ;  /* 0x0000009005057890 */ /* 0x000fe2000fffe0ff */
[----:B-1----:R-:W-:Y:S01]  /*26e0*/  LEA R0, R11, UR37, 0x3 ;  /* 0x000000250b007c11 */ /* 0x002fe2000f8e18ff */
[----:B------:R-:W-:Y:S01]  /*26f0*/  UIADD3 UR4, UPT, UPT, UR4, 0x120, URZ ;  /* 0x0000012004047890 */ /* 0x000fe2000fffe0ff */
[----:B------:R1:W-:Y:S01]  /*2700*/  @!P2 SYNCS.ARRIVE.TRANS64.RED RZ, [R3+URZ], R4 ;  /* 0x0000000403ffa9a7 */ /* 0x0003e200080004ff */
[----:B------:R-:W-:Y:S01]  /*2710*/  UIADD3 UR6, UPT, UPT, UR6, 0x1, URZ ;  /* 0x0000000106067890 */ /* 0x000fe2000fffe0ff */
[----:B------:R-:W-:-:S03]  /*2720*/  VIADD R8, R8, 0x1 ;  /* 0x0000000108087836 */ /* 0x000fc60000000000 */
[----:B------:R-:W-:Y:S02]  /*2730*/  UISETP.NE.AND UP0, UPT, UR6, 0x2, UPT ;  /* 0x000000020600788c */ /* 0x000fe4000bf05270 */
[----:B------:R-:W-:Y:S01]  /*2740*/  ISETP.NE.AND P0, PT, R8, 0x2, PT ;  /* 0x000000020800780c */ /* 0x000fe20003f05270 */
[----:B------:R-:W-:Y:S06]  /*2750*/  UGETNEXTWORKID.BROADCAST [UR4], [UR5] ;  /* 0x00000000040073ca */ /* 0x000fec0008000100 */
[----:B------:R-:W-:Y:S02]  /*2760*/  USEL UR4, URZ, 0x1, UP0 ;  /* 0x00000001ff047887 */ /* 0x000fe40008000000 */
[----:B------:R-:W-:-:S04]  /*2770*/  USEL UR6, UR6, URZ, UP0 ;  /* 0x000000ff06067287 */ /* 0x000fc80008000000 */
[----:B------:R-:W-:Y:S02]  /*2780*/  LOP3.LUT R12, R12, UR4, RZ, 0x3c, !PT ;  /* 0x000000040c0c7c12 */ /* 0x000fe4000f8e3cff */
[----:B-1----:R-:W-:-:S04]  /*2790*/  SHF.L.U32 R4, R10, 0x1f, RZ ;  /* 0x0000001f0a047819 */ /* 0x002fc800000006ff */
[----:B------:R-:W1:Y:S02]  /*27a0*/  SYNCS.PHASECHK.TRANS64.TRYWAIT P1, [R0+URZ+0x90], R4 ;  /* 0x00009004000075a7 */ /* 0x000e6400080211ff */
[----:B-1----:R-:W-:Y:S05]  /*27b0*/  @!P1 BRA `(.L_x_43) ;  /* 0x0000006800d89947 */ /* 0x002fea0003800000 */
.L_x_138:
[C---:B-1----:R-:W-:Y:S01]  /*27c0*/  LEA R4, R11.reuse, UR37, 0x4 ;  /* 0x000000250b047c11 */ /* 0x042fe2000f8e20ff */
[----:B------:R-:W-:Y:S01]  /*27d0*/  VIADD R0, R0, 0xa0 ;  /* 0x000000a000007836 */ /* 0x000fe20000000000 */
[----:B------:R-:W-:Y:S01]  /*27e0*/  SEL R8, R8, RZ, P0 ;  /* 0x000000ff08087207 */ /* 0x000fe20000000000 */
[----:B------:R-:W-:-:S03]  /*27f0*/  VIADD R11, R11, 0x1 ;  /* 0x000000010b0b7836 */ /* 0x000fc60000000000 */
[----:B------:R-:W1:Y:S01]  /*2800*/  LDS.128 R4, [R4+0x120] ;  /* 0x0001200004047984 */ /* 0x000e620000000c00 */
[----:B------:R-:W-:Y:S02]  /*2810*/  PRMT R0, RZ, 0x654, R0 ;  /* 0x00000654ff007816 */ /* 0x000fe40000000000 */
[C---:B------:R-:W-:Y:S01]  /*2820*/  ISETP.NE.AND P1, PT, R11.reuse, 0x2, PT ;  /* 0x000000020b00780c */ /* 0x040fe20003f25270 */
[----:B------:R-:W-:Y:S01]  /*2830*/  @!PT LDS RZ, [RZ] ;  /* 0x00000000fffff984 */ /* 0x000fe20000000800 */
[----:B------:R-:W-:Y:S01]  /*2840*/  @!PT LDS RZ, [RZ] ;  /* 0x00000000fffff984 */ /* 0x000fe20000000800 */
[----:B------:R-:W-:Y:S01]  /*2850*/  @!PT LDS RZ, [RZ] ;  /* 0x00000000fffff984 */ /* 0x000fe20000000800 */
[----:B------:R-:W-:Y:S01]  /*2860*/  @!PT LDS RZ, [RZ] ;  /* 0x00000000fffff984 */ /* 0x000fe20000000800 */
[----:B------:R2:W-:Y:S06]  /*2870*/  MEMBAR.ALL.CTA ;  /* 0x0000000000007992 */ /* 0x0005ec0000008000 */
[----:B--2---:R-:W2:Y:S01]  /*2880*/  FENCE.VIEW.ASYNC.S ;  /* 0x00000000000073c6 */ /* 0x004ea20000000000 */
[----:B------:R-:W-:Y:S01]  /*2890*/  SEL R11, R11, RZ, P1 ;  /* 0x000000ff0b0b7207 */ /* 0x000fe20000800000 */
[----:B--2---:R2:W-:Y:S01]  /*28a0*/  SYNCS.ARRIVE.TRANS64.RED.A1T0 RZ, [R0+URZ], RZ ;  /* 0x000000ff00ff79a7 */ /* 0x0045e200081004ff */
[----:B-1----:R-:W-:-:S02]  /*28b0*/  LOP3.LUT P3, RZ, R6, 0x1, RZ, 0xc0, !PT ;  /* 0x0000000106ff7812 */ /* 0x002fc4000786c0ff */
[----:B------:R-:W-:-:S04]  /*28c0*/  SEL R4, RZ, 0x1, P1 ;  /* 0x00000001ff047807 */ /* 0x000fc80000800000 */
[----:B------:R-:W-:Y:S02]  /*28d0*/  LOP3.LUT R10, R10, R4, RZ, 0x3c, !PT ;  /* 0x000000040a0a7212 */ /* 0x000fe400078e3cff */
[----:B--2---:R-:W-:-:S04]  /*28e0*/  SEL R0, RZ, 0x1, P0 ;  /* 0x00000001ff007807 */ /* 0x004fc80000000000 */
[----:B------:R-:W-:Y:S01]  /*28f0*/  LOP3.LUT R9, R9, R0, RZ, 0x3c, !PT ;  /* 0x0000000009097212 */ /* 0x000fe200078e3cff */
[----:B------:R-:W-:Y:S06]  /*2900*/  @P3 BRA `(.L_x_44) ;  /* 0xfffffffc002c3947 */ /* 0x000fec000383ffff */
[----:B------:R-:W-:Y:S01]  /*2910*/  ULEA UR5, UR6, UR37, 0x3 ;  /* 0x0000002506057291 */ /* 0x000fe2000f8e18ff */
[----:B------:R-:W-:-:S08]  /*2920*/  SHF.L.U32 R2, R12, 0x1f, RZ ;  /* 0x0000001f0c027819 */ /* 0x000fd000000006ff */
[----:B------:R-:W1:Y:S02]  /*2930*/  SYNCS.PHASECHK.TRANS64 P0, [UR5+0xa0], R2 ;  /* 0x0000a002ff0075a7 */ /* 0x000e640008001005 */
[----:B-1----:R-:W-:Y:S05]  /*2940*/  @P0 BRA `(.L_x_45) ;  /* 0x0000000000080947 */ /* 0x002fea0003800000 */
[----:B------:R-:W1:Y:S02]  /*2950*/  SYNCS.PHASECHK.TRANS64.TRYWAIT P0, [UR5+0xa0], R2 ;  /* 0x0000a002ff0075a7 */ /* 0x000e640008001105 */
[----:B-1----:R-:W-:Y:S05]  /*2960*/  @!P0 BRA `(.L_x_46) ;  /* 0x0000006800808947 */ /* 0x002fea0003800000 */
.L_x_45:
[----:B------:R-:W-:-:S04]  /*2970*/  UIADD3 UR4, UPT, UPT, UR6, 0x1, URZ ;  /* 0x0000000106047890 */ /* 0x000fc8000fffe0ff */
[----:B------:R-:W-:-:S04]  /*2980*/  UISETP.NE.AND UP0, UPT, UR4, 0x2, UPT ;  /* 0x000000020400788c */ /* 0x000fc8000bf05270 */
[----:B------:R-:W-:Y:S02]  /*2990*/  USEL UR7, URZ, 0x1, UP0 ;  /* 0x00000001ff077887 */ /* 0x000fe40008000000 */
[----:B------:R-:W-:-:S04]  /*29a0*/  USEL UR4, UR4, URZ, UP0 ;  /* 0x000000ff04047287 */ /* 0x000fc80008000000 */
[----:B------:R-:W-:Y:S01]  /*29b0*/  ULEA UR4, UR4, UR37, 0x3 ;  /* 0x0000002504047291 */ /* 0x000fe2000f8e18ff */
[----:B-1----:R-:W-:-:S04]  /*29c0*/  LOP3.LUT R2, R12, UR7, RZ, 0x3c, !PT ;  /* 0x000000070c027c12 */ /* 0x002fc8000f8e3cff */
[----:B------:R-:W-:-:S04]  /*29d0*/  SHF.L.U32 R0, R2, 0x1f, RZ ;  /* 0x0000001f02007819 */ /* 0x000fc800000006ff */
[----:B------:R-:W1:Y:S02]  /*29e0*/  SYNCS.PHASECHK.TRANS64 P0, [UR4+0xa0], R0 ;  /* 0x0000a000ff0075a7 */ /* 0x000e640008001004 */
[----:B-1----:R-:W-:Y:S05]  /*29f0*/  @P0 EXIT ;  /* 0x000000000000094d */ /* 0x002fea0003800000 */
[----:B------:R-:W-:Y:S02]  /*2a00*/  SHF.L.U32 R2, R2, 0x1f, RZ ;  /* 0x0000001f02027819 */ /* 0x000fe400000006ff */
[----:B------:R-:W-:-:S07]  /*2a10*/  MOV R0, UR4 ;  /* 0x0000000400007c02 */ /* 0x000fce0008000f00 */
.L_x_47:
[----:B-1----:R1:W2:Y:S02]  /*2a20*/  SYNCS.PHASECHK.TRANS64.TRYWAIT P0, [R0+URZ+0xa0], R2 ;  /* 0x0000a002000075a7 */ /* 0x0022a400080011ff */
[----:B--2---:R-:W-:Y:S05]  /*2a30*/  @!P0 NANOSLEEP.SYNCS 0x989680 ;  /* 0x009896800000895d */ /* 0x004fea0003900000 */
[----:B------:R-:W2:Y:S02]  /*2a40*/  @!P0 SYNCS.PHASECHK.TRANS64 P0, [R0+URZ+0xa0], R2 ;  /* 0x0000a002000085a7 */ /* 0x000ea400080010ff */
[----:B--2---:R-:W-:Y:S05]  /*2a50*/  @P0 EXIT ;  /* 0x000000000000094d */ /* 0x004fea0003800000 */
[----:B------:R-:W-:Y:S05]  /*2a60*/  BRA `(.L_x_47) ;  /* 0xfffffffc00ec7947 */ /* 0x000fea000383ffff */
.L_x_40:
[----:B------:R-:W-:-:S09]  /*2a70*/  UISETP.NE.AND UP1, UPT, UR8, URZ, UPT ;  /* 0x000000ff0800728c */ /* 0x000fd2000bf25270 */
[----:B------:R-:W-:Y:S05]  /*2a80*/  BRA.U UP1, `(.L_x_48) ;  /* 0x0000000d01cc7547 */ /* 0x000fea000b800000 */
[----:B------:R-:W-:Y:S01]  /*2a90*/  UMOV UR4, 0x40 ;  /* 0x0000004000047882 */ /* 0x000fe20000000000 */
[----:B------:R-:W-:Y:S01]  /*2aa0*/  NOP ;  /* 0x0000000000007918 */ /* 0x000fe20000000000 */
[----:B------:R-:W-:Y:S01]  /*2ab0*/  ULEA UR4, UR37, UR4, 0x18 ;  /* 0x0000000425047291 */ /* 0x000fe2000f8ec0ff */
[----:B------:R-:W-:Y:S02]  /*2ac0*/  UMOV UR5, 0x400 ;  /* 0x0000040000057882 */ /* 0x000fe40000000000 */
[----:B------:R-:W-:-:S06]  /*2ad0*/  ULEA UR37, UR37, UR5, 0x18 ;  /* 0x0000000525257291 */ /* 0x000fcc000f8ec0ff */
[----:B------:R-:W1:Y:S02]  /*2ae0*/  LDS.U8 R0, [UR4+0x1c] ;  /* 0x00001c04ff007984 */ /* 0x000e640008000000 */
[----:B-1----:R-:W-:-:S13]  /*2af0*/  ISETP.NE.AND P0, PT, R0, RZ, PT ;  /* 0x000000ff0000720c */ /* 0x002fda0003f05270 */
[----:B------:R-:W-:Y:S05]  /*2b00*/  @P0 BRA `(.L_x_49) ;  /* 0x0000000000580947 */ /* 0x000fea0003800000 */
[----:B------:R-:W-:-:S13]  /*2b10*/  ELECT P0, URZ, PT ;  /* 0x0000000000ff782f */ /* 0x000fda0003800000 */
[----:B------:R-:W-:Y:S05]  /*2b20*/  @!P0 BRA `(.L_x_50) ;  /* 0x0000000000608947 */ /* 0x000fea0003800000 */
[----:B------:R-:W-:Y:S01]  /*2b30*/  UMOV UR5, 0x10 ;  /* 0x0000001000057882 */ /* 0x000fe20000000000 */
[----:B------:R-:W-:Y:S01]  /*2b40*/  HFMA2 R0, -RZ, RZ, 0, 5.9604644775390625e-08 ;  /* 0x00000001ff007431 */ /* 0x000fe200000001ff */
[----:B------:R-:W-:-:S03]  /*2b50*/  MOV R2, 0xffff ;  /* 0x0000ffff00027802 */ /* 0x000fc60000000f00 */
[----:B------:R-:W-:Y:S04]  /*2b60*/  DEPBAR.LE SB1, 0x36 ;  /* 0x00009d800000791a */ /* 0x000fe80000000000 */
[----:B------:R-:W1:Y:S02]  /*2b70*/  UTCATOMSWS.FIND_AND_SET.ALIGN UP0, UR5, UR5 ;  /* 0x00000005000575e3 */ /* 0x000e640008000800 */
[----:B-1----:R-:W-:Y:S01]  /*2b80*/  MOV R3, UR5 ;  /* 0x0000000500037c02 */ /* 0x002fe20008000f00 */
[----:B------:R-:W-:Y:S06]  /*2b90*/  BRA.U UP0, `(.L_x_51) ;  /* 0x0000000100187547 */ /* 0x000fec000b800000 */
.L_x_52:
[----:B------:R-:W-:Y:S05]  /*2ba0*/  NANOSLEEP 0x64 ;  /* 0x000000640000795d */ /* 0x000fea0003800000 */
[----:B------:R-:W-:-:S05]  /*2bb0*/  UMOV UR5, 0x10 ;  /* 0x0000001000057882 */ /* 0x000fca0000000000 */
[----:B------:R-:W-:Y:S04]  /*2bc0*/  DEPBAR.LE SB1, 0x36 ;  /* 0x00009d800000791a */ /* 0x000fe80000000000 */
[----:B------:R-:W1:Y:S02]  /*2bd0*/  UTCATOMSWS.FIND_AND_SET.ALIGN UP0, UR5, UR5 ;  /* 0x00000005000575e3 */ /* 0x000e640008000800 */
[----:B-1----:R-:W-:Y:S01]  /*2be0*/  MOV R3, UR5 ;  /* 0x0000000500037c02 */ /* 0x002fe20008000f00 */
[----:B------:R-:W-:Y:S05]  /*2bf0*/  BRA.U !UP0, `(.L_x_52) ;  /* 0xfffffffd08e87547 */ /* 0x000fea000b83ffff */
.L_x_51:
[-C--:B------:R-:W-:Y:S02]  /*2c00*/  SHF.L.U32 R2, R2, R3.reuse, RZ ;  /* 0x0000000302027219 */ /* 0x080fe400000006ff */
[----:B------:R-:W-:Y:S01]  /*2c10*/  SHF.L.U32 R0, R0, R3, RZ ;  /* 0x0000000300007219 */ /* 0x000fe200000006ff */
[----:B------:R-:W-:Y:S02]  /*2c20*/  IMAD.SHL.U32 R3, R3, 0x20, RZ ;  /* 0x0000002003037824 */ /* 0x000fe400078e00ff */
[----:B------:R1:W-:Y:S04]  /*2c30*/  ATOMS.OR RZ, [UR4+0x14], R2 ;  /* 0x00001402ffff798c */ /* 0x0003e8000b000004 */
[----:B------:R1:W-:Y:S04]  /*2c40*/  ATOMS.OR RZ, [UR4+0x18], R0 ;  /* 0x00001800ffff798c */ /* 0x0003e8000b000004 */
[----:B------:R1:W-:Y:S01]  /*2c50*/  STS [UR37+0x140], R3 ;  /* 0x00014003ff007988 */ /* 0x0003e20008000825 */
[----:B------:R-:W-:Y:S05]  /*2c60*/  BRA `(.L_x_50) ;  /* 0x0000000000107947 */ /* 0x000fea0003800000 */
.L_x_49:
[----:B------:R-:W-:Y:S02]  /*2c70*/  MOV R0, 0xffffffff ;  /* 0xffffffff00007802 */ /* 0x000fe40000000f00 */
[----:B------:R-:W-:-:S03]  /*2c80*/  MOV R2, 0x2cb0 ;  /* 0x00002cb000027802 */ /* 0x000fc60000000f00 */
[----:B------:R1:W-:Y:S04]  /*2c90*/  STS [UR37+0x140], R0 ;  /* 0x00014000ff007988 */ /* 0x0003e80008000825 */
[----:B-1-3-5:R-:W-:Y:S05]  /*2ca0*/  CALL.REL.NOINC `($__internal_1_$__cuda_sm10x_tcgen05_guardrail_trap_phase_invalid_during_alloc) ;  /* 0x0000006c00c47944 */ /* 0x02afea0003c00000 */
.L_x_50:
[----:B------:R-:W-:Y:S05]  /*2cb0*/  WARPSYNC.ALL ;  /* 0x0000000000007948 */ /* 0x000fea0003800000 */
[----:B------:R-:W2:Y:S01]  /*2cc0*/  S2UR UR5, SR_CgaCtaId ;  /* 0x00000000000579c3 */ /* 0x000ea20000008800 */
[----:B------:R-:W-:Y:S01]  /*2cd0*/  UMOV UR4, 0x400 ;  /* 0x0000040000047882 */ /* 0x000fe20000000000 */
[----:B------:R-:W-:-:S06]  /*2ce0*/  NOP ;  /* 0x0000000000007918 */ /* 0x000fcc0000000000 */
[----:B------:R-:W-:Y:S06]  /*2cf0*/  BAR.ARV 0x6, 0xa0 ;  /* 0x0182800000007b1d */ /* 0x000fec0000002000 */
[----:B------:R-:W4:Y:S01]  /*2d00*/  LDCU UR7, c[0x0][0x38c] ;  /* 0x00007180ff0777ac */ /* 0x000f220008000800 */
[----:B------:R-:W-:Y:S01]  /*2d10*/  IMAD.MOV.U32 R11, RZ, RZ, 0x1 ;  /* 0x00000001ff0b7424 */ /* 0x000fe200078e00ff */
[----:B------:R-:W-:Y:S01]  /*2d20*/  CS2R R8, SRZ ;  /* 0x0000000000087805 */ /* 0x000fe2000001ff00 */
[----:B------:R-:W-:Y:S01]  /*2d30*/  IMAD.MOV.U32 R10, RZ, RZ, RZ ;  /* 0x000000ffff0a7224 */ /* 0x000fe200078e00ff */
[----:B------:R-:W3:Y:S01]  /*2d40*/  LDCU UR6, c[0x0][0x38c] ;  /* 0x00007180ff0677ac */ /* 0x000ee20008000800 */
[----:B------:R-:W-:Y:S01]  /*2d50*/  UMOV UR15, URZ ;  /* 0x000000ff000f7c82 */ /* 0x000fe20008000000 */
[----:B------:R-:W-:Y:S01]  /*2d60*/  UMOV UR14, URZ ;  /* 0x000000ff000e7c82 */ /* 0x000fe20008000000 */
[----:B--2---:R-:W-:Y:S01]  /*2d70*/  ULEA UR5, UR5, UR4, 0x18 ;  /* 0x0000000405057291 */ /* 0x004fe2000f8ec0ff */
[----:B------:R-:W-:Y:S01]  /*2d80*/  UMOV UR24, 0x0 ;  /* 0x0000000000187882 */ /* 0x000fe20000000000 */
[----:B------:R-:W-:-:S02]  /*2d90*/  UMOV UR25, 0x4400010 ;  /* 0x0440001000197882 */ /* 0x000fc40000000000 */
[----:B------:R-:W-:Y:S02]  /*2da0*/  UIADD3 UR10, UPT, UPT, UR5, 0x6400, URZ ;  /* 0x00006400050a7890 */ /* 0x000fe4000fffe0ff */
[----:B------:R-:W-:Y:S02]  /*2db0*/  UIADD3 UR11, UPT, UPT, UR5, 0xe400, URZ ;  /* 0x0000e400050b7890 */ /* 0x000fe4000fffe0ff */
[----:B----4-:R-:W-:Y:S01]  /*2dc0*/  UIADD3 UR7, UPT, UPT, UR7, 0x7f, URZ ;  /* 0x0000007f07077890 */ /* 0x010fe2000fffe0ff */
[----:B-1----:R-:W1:Y:S01]  /*2dd0*/  LDS R0, [UR5+0x140] ;  /* 0x00014005ff007984 */ /* 0x002e620008000800 */
[----:B------:R-:W-:Y:S02]  /*2de0*/  USHF.R.U32.HI UR10, URZ, 0x4, UR10 ;  /* 0x00000004ff0a7899 */ /* 0x000fe4000801160a */
[----:B------:R-:W-:Y:S02]  /*2df0*/  USHF.R.S32.HI UR4, URZ, 0x1f, UR7 ;  /* 0x0000001fff047899 */ /* 0x000fe40008011407 */
[----:B------:R-:W-:-:S02]  /*2e00*/  USHF.R.U32.HI UR11, URZ, 0x4, UR11 ;  /* 0x00000004ff0b7899 */ /* 0x000fc4000801160b */
[----:B------:R-:W-:Y:S02]  /*2e10*/  ULEA.HI UR4, UR4, UR7, URZ, 0x7 ;  /* 0x0000000704047291 */ /* 0x000fe4000f8f38ff */
[----:B------:R-:W-:Y:S02]  /*2e20*/  ULOP3.LUT UR10, UR10, 0x3fff, URZ, 0xc0, !UPT ;  /* 0x00003fff0a0a7892 */ /* 0x000fe4000f8ec0ff */
[----:B------:R-:W-:Y:S02]  /*2e30*/  USHF.R.S32.HI UR4, URZ, 0x7, UR4 ;  /* 0x00000007ff047899 */ /* 0x000fe40008011404 */
[----:B------:R-:W-:Y:S02]  /*2e40*/  ULOP3.LUT UR11, UR11, 0x3fff, URZ, 0xc0, !UPT ;  /* 0x00003fff0b0b7892 */ /* 0x000fe4000f8ec0ff */
[----:B------:R-:W-:Y:S01]  /*2e50*/  UISETP.LT.AND UP0, UPT, UR4, 0x1, UPT ;  /* 0x000000010400788c */ /* 0x000fe2000bf01270 */
[----:B------:R-:W-:Y:S01]  /*2e60*/  UMOV UR22, 0x0 ;  /* 0x0000000000167882 */ /* 0x000fe20000000000 */
[----:B------:R-:W-:-:S02]  /*2e70*/  UMOV UR23, 0x4400010 ;  /* 0x0440001000177882 */ /* 0x000fc40000000000 */
[----:B------:R-:W-:Y:S02]  /*2e80*/  USEL UR9, UR4, 0x1, !UP0 ;  /* 0x0000000104097887 */ /* 0x000fe4000c000000 */
[----:B------:R-:W-:Y:S02]  /*2e90*/  ULOP3.LUT UR10, UR10, 0x10000, URZ, 0xfc, !UPT ;  /* 0x000100000a0a7892 */ /* 0x000fe4000f8efcff */
[----:B------:R-:W-:Y:S02]  /*2ea0*/  ULOP3.LUT UR11, UR11, 0x10000, URZ, 0xfc, !UPT ;  /* 0x000100000b0b7892 */ /* 0x000fe4000f8efcff */
[----:B------:R-:W-:Y:S02]  /*2eb0*/  UIADD3 UR9, UPT, UPT, -UR9, URZ, URZ ;  /* 0x000000ff09097290 */ /* 0x000fe4000fffe1ff */
[----:B---3--:R-:W-:Y:S01]  /*2ec0*/  UISETP.GE.AND UP3, UPT, UR6, 0x1, UPT ;  /* 0x000000010600788c */ /* 0x008fe2000bf66270 */
[----:B------:R-:W-:Y:S01]  /*2ed0*/  UMOV UR20, 0x0 ;  /* 0x0000000000147882 */ /* 0x000fe20000000000 */
[----:B------:R-:W-:Y:S01]  /*2ee0*/  UMOV UR21, 0x4400010 ;  /* 0x0440001000157882 */ /* 0x000fe20000000000 */
[----:B------:R-:W-:Y:S01]  /*2ef0*/  UMOV UR18, 0x0 ;  /* 0x0000000000127882 */ /* 0x000fe20000000000 */
[----:B------:R-:W-:Y:S01]  /*2f00*/  UMOV UR19, 0x4400010 ;  /* 0x0440001000137882 */ /* 0x000fe20000000000 */
[----:B-1----:R-:W-:-:S15]  /*2f10*/  R2UR UR16, R0 ;  /* 0x00000000001072ca */ /* 0x002fde00000e0000 */
.L_x_59:
[----:B------:R-:W-:Y:S02]  /*2f20*/  LEA R0, R10, UR5, 0x3 ;  /* 0x000000050a007c11 */ /* 0x000fe4000f8e18ff */
[----:B------:R-:W-:Y:S02]  /*2f30*/  SHF.L.U32 R2, R9, 0x1f, RZ ;  /* 0x0000001f09027819 */ /* 0x000fe400000006ff */
[----:B------:R-:W-:Y:S01]  /*2f40*/  PLOP3.LUT P0, PT, PT, PT, UP3, 0x80, 0x8 ;  /* 0x000000000008781c */ /* 0x000fe20003f0f038 */
[----:B------:R-:W-:Y:S01]  /*2f50*/  VIADD R3, R0, 0xa0 ;  /* 0x000000a000037836 */ /* 0x000fe20000000000 */
[----:B-1----:R-:W1:Y:S02]  /*2f60*/  SYNCS.PHASECHK.TRANS64.TRYWAIT P1, [R0+URZ+0x90], R2 ;  /* 0x00009002000075a7 */ /* 0x002e6400080211ff */
[----:B-1-3--:R-:W-:Y:S09]  /*2f70*/  @!P1 BRA `(.L_x_53) ;  /* 0x0000006400149947 */ /* 0x00aff20003800000 */
.L_x_140:
[----:B------:R-:W-:Y:S01]  /*2f80*/  LEA R4, R10, UR5, 0x4 ;  /* 0x000000050a047c11 */ /* 0x000fe2000f8e20ff */
[----:B------:R-:W-:Y:S01]  /*2f90*/  @UP3 ULEA UR6, UR14, UR5, 0x3 ;  /* 0x000000050e063291 */ /* 0x000fe2000f8e18ff */
[----:B------:R-:W-:Y:S01]  /*2fa0*/  PLOP3.LUT P2, PT, PT, PT, PT, 0x80, 0x8 ;  /* 0x000000000008781c */ /* 0x000fe20003f4f070 */
[----:B------:R-:W-:Y:S01]  /*2fb0*/  ULEA UR7, UR15, UR5, 0x3 ;  /* 0x000000050f077291 */ /* 0x000fe2000f8e18ff */
[----:B------:R-:W-:Y:S02]  /*2fc0*/  PRMT R3, RZ, 0x654, R3 ;  /* 0x00000654ff037816 */ /* 0x000fe40000000003 */
[----:B------:R-:W2:Y:S01]  /*2fd0*/  LDS.128 R4, [R4+0x120] ;  /* 0x0001200004047984 */ /* 0x000ea20000000c00 */
[----:B-1----:R-:W-:Y:S02]  /*2fe0*/  @P0 SHF.L.U32 R2, R8, 0x1f, RZ ;  /* 0x0000001f08020819 */ /* 0x002fe400000006ff */
[----:B------:R-:W-:Y:S01]  /*2ff0*/  SHF.L.U32 R0, R11, 0x1f, RZ ;  /* 0x0000001f0b007819 */ /* 0x000fe200000006ff */
[----:B------:R-:W-:Y:S01]  /*3000*/  @!PT LDS RZ, [RZ] ;  /* 0x00000000fffff984 */ /* 0x000fe20000000800 */
[----:B------:R-:W-:Y:S01]  /*3010*/  @!PT LDS RZ, [RZ] ;  /* 0x00000000fffff984 */ /* 0x000fe20000000800 */
[----:B------:R-:W-:Y:S01]  /*3020*/  @!PT LDS RZ, [RZ] ;  /* 0x00000000fffff984 */ /* 0x000fe20000000800 */
[----:B------:R-:W-:Y:S01]  /*3030*/  @!PT LDS RZ, [RZ] ;  /* 0x00000000fffff984 */ /* 0x000fe20000000800 */
[----:B------:R1:W-:Y:S06]  /*3040*/  MEMBAR.ALL.CTA ;  /* 0x0000000000007992 */ /* 0x0003ec0000008000 */
[----:B-1----:R-:W1:Y:S02]  /*3050*/  FENCE.VIEW.ASYNC.S ;  /* 0x00000000000073c6 */ /* 0x002e640000000000 */
[----:B-1----:R1:W-:Y:S01]  /*3060*/  SYNCS.ARRIVE.TRANS64.RED.A1T0 RZ, [R3+URZ], RZ ;  /* 0x000000ff03ff79a7 */ /* 0x0023e200081004ff */
[----:B------:R1:W3:Y:S01]  /*3070*/  @P0 SYNCS.PHASECHK.TRANS64.TRYWAIT P2, [UR6], R2 ;  /* 0x00000002ff0005a7 */ /* 0x0002e20008041106 */
[----:B------:R-:W-:Y:S01]  /*3080*/  ULEA.HI UR6, UR15, UR15, URZ, 0x1 ;  /* 0x0000000f0f067291 */ /* 0x000fe2000f8f08ff */
[----:B--2---:R-:W-:-:S03]  /*3090*/  LOP3.LUT P1, RZ, R6, 0x1, RZ, 0xc0, !PT ;  /* 0x0000000106ff7812 */ /* 0x004fc6000782c0ff */
[----:B------:R-:W-:Y:S02]  /*30a0*/  USHF.L.U32 UR8, UR6, 0x7, URZ ;  /* 0x0000000706087899 */ /* 0x000fe400080006ff */
[----:B------:R-:W-:Y:S02]  /*30b0*/  ULOP3.LUT UR6, UR6, 0xffe, URZ, 0xc0, !UPT ;  /* 0x00000ffe06067892 */ /* 0x000fe4000f8ec0ff */
[----:B------:R-:W-:Y:S02]  /*30c0*/  ULOP3.LUT UR8, UR8, 0xffffff00, URZ, 0xc0, !UPT ;  /* 0xffffff0008087892 */ /* 0x000fe4000f8ec0ff */
[----:B------:R-:W-:Y:S02]  /*30d0*/  UIADD3 UR6, UPT, UPT, -UR6, UR15, URZ ;  /* 0x0000000f06067290 */ /* 0x000fe4000fffe1ff */
[----:B------:R-:W-:Y:S01]  /*30e0*/  UIADD3 UR8, UPT, UPT, UR16, UR8, URZ ;  /* 0x0000000810087290 */ /* 0x000fe2000fffe0ff */
[----:B------:R-:W2:Y:S03]  /*30f0*/  SYNCS.PHASECHK.TRANS64.TRYWAIT P0, [UR7+0xd0], R0 ;  /* 0x0000d000ff0075a7 */ /* 0x000ea60008001107 */
[----:B------:R-:W-:Y:S01]  /*3100*/  ULEA UR8, UR6, UR8, 0x14 ;  /* 0x0000000806087291 */ /* 0x000fe2000f8ea0ff */
[----:B-123--:R-:W-:Y:S11]  /*3110*/  @!P0 BRA `(.L_x_54) ;  /* 0x0000006000c08947 */ /* 0x00eff60003800000 */
.L_x_142:
[----:B------:R-:W-:Y:S01]  /*3120*/  IADD3 R10, PT, PT, R10, 0x1, RZ ;  /* 0x000000010a0a7810 */ /* 0x000fe20007ffe0ff */
[----:B------:R-:W-:Y:S06]  /*3130*/  BRA.U !UP3, `(.L_x_55) ;  /* 0x000000010bc07547 */ /* 0x000fec000b800000 */
[----:B------:R-:W-:Y:S01]  /*3140*/  UPLOP3.LUT UP4, UPT, UPT, UPT, UPT, 0x40, 0x4 ;  /* 0x000000000004789c */ /* 0x000fe20003f8e870 */
[----:B------:R-:W-:Y:S01]  /*3150*/  UMOV UR13, UR9 ;  /* 0x00000009000d7c82 */ /* 0x000fe20008000000 */
[----:B------:R-:W-:Y:S01]  /*3160*/  UMOV UR12, UR4 ;  /* 0x00000004000c7c82 */ /* 0x000fe20008000000 */
[----:B------:R-:W-:-:S08]  /*3170*/  UMOV UR17, UR14 ;  /* 0x0000000e00117c82 */ /* 0x000fd00008000000 */
.L_x_58:
[----:B------:R-:W-:Y:S02]  /*3180*/  UIADD3 UR13, UPT, UPT, UR13, 0x1, URZ ;  /* 0x000000010d0d7890 */ /* 0x000fe4000fffe0ff */
[----:B--2---:R-:W-:Y:S02]  /*3190*/  ULEA UR6, UR17, UR5, 0x3 ;  /* 0x0000000511067291 */ /* 0x004fe4000f8e18ff */
[----:B------:R-:W-:Y:S01]  /*31a0*/  UISETP.NE.AND UP0, UPT, UR13, URZ, UPT ;  /* 0x000000ff0d00728c */ /* 0x000fe2000bf05270 */
[----:B---3--:R-:W-:Y:S10]  /*31b0*/  @P2 BRA `(.L_x_56) ;  /* 0x00000000000c2947 */ /* 0x008ff40003800000 */
[----:B-1----:R-:W-:Y:S04]  /*31c0*/  SHF.L.U32 R2, R8, 0x1f, RZ ;  /* 0x0000001f08027819 */ /* 0x002fe800000006ff */
[----:B------:R-:W1:Y:S02]  /*31d0*/  SYNCS.PHASECHK.TRANS64.TRYWAIT P0, [UR6], R2 ;  /* 0x00000002ff0075a7 */ /* 0x000e640008001106 */
[----:B-1----:R-:W-:Y:S05]  /*31e0*/  @!P0 BRA `(.L_x_57) ;  /* 0x0000006000a48947 */ /* 0x002fea0003800000 */
.L_x_56:
[----:B------:R-:W-:Y:S01]  /*31f0*/  UISETP.NE.AND UP1, UPT, UR12, 0x1, UPT ;  /* 0x000000010c00788c */ /* 0x000fe2000bf25270 */
[----:B------:R-:W-:Y:S01]  /*3200*/  PLOP3.LUT P2, PT, PT, PT, PT, 0x80, 0x8 ;  /* 0x000000000008781c */ /* 0x000fe20003f4f070 */
[----:B------:R-:W-:Y:S02]  /*3210*/  UIADD3 UR14, UPT, UPT, UR17, 0x1, URZ ;  /* 0x00000001110e7890 */ /* 0x000fe4000fffe0ff */
[----:B------:R-:W-:Y:S02]  /*3220*/  ULEA UR28, UR17, UR11, 0xb ;  /* 0x0000000b111c7291 */ /* 0x000fe4000f8e58ff */
[----:B------:R-:W-:Y:S01]  /*3230*/  UISETP.NE.AND UP2, UPT, UR14, 0x4, UPT ;  /* 0x000000040e00788c */ /* 0x000fe2000bf45270 */
[----:B------:R-:W-:Y:S01]  /*3240*/  PLOP3.LUT P0, PT, PT, PT, UP1, 0x80, 0x8 ;  /* 0x000000000008781c */ /* 0x000fe20003f0f018 */
[----:B------:R-:W-:Y:S02]  /*3250*/  UIADD3 UR40, UPT, UPT, UR28, 0x2, URZ ;  /* 0x000000021c287890 */ /* 0x000fe4000fffe0ff */
[----:B------:R-:W-:Y:S02]  /*3260*/  USEL UR27, URZ, 0x1, UP2 ;  /* 0x00000001ff1b7887 */ /* 0x000fe40009000000 */
[----:B------:R-:W-:Y:S02]  /*3270*/  USEL UR14, UR14, URZ, UP2 ;  /* 0x000000ff0e0e7287 */ /* 0x000fe40009000000 */
[----:B------:R-:W-:Y:S02]  /*3280*/  UIADD3 UR36, UPT, UPT, UR28, 0x4, URZ ;  /* 0x000000041c247890 */ /* 0x000fe4000fffe0ff */
[----:B------:R-:W-:Y:S01]  /*3290*/  @UP1 ULEA UR26, UR14, UR5, 0x3 ;  /* 0x000000050e1a1291 */ /* 0x000fe2000f8e18ff */
[----:B------:R-:W-:Y:S01]  /*32a0*/  LOP3.LUT R8, R8, UR27, RZ, 0x3c, !PT ;  /* 0x0000001b08087c12 */ /* 0x000fe2000f8e3cff */
[----:B------:R-:W-:Y:S02]  /*32b0*/  UIADD3 UR32, UPT, UPT, UR28, 0x6, URZ ;  /* 0x000000061c207890 */ /* 0x000fe4000fffe0ff */
[----:B------:R-:W-:Y:S01]  /*32c0*/  UIADD3 UR6, UPT, UPT, UR6, 0x20, URZ ;  /* 0x0000002006067890 */ /* 0x000fe2000fffe0ff */
[----:B-1----:R-:W-:Y:S01]  /*32d0*/  @P0 SHF.L.U32 R0, R8, 0x1f, RZ ;  /* 0x0000001f08000819 */ /* 0x002fe200000006ff */
[----:B------:R-:W-:Y:S01]  /*32e0*/  UIADD3 UR12, UPT, UPT, UR12, -0x1, URZ ;  /* 0xffffffff0c0c7890 */ /* 0x000fe2000fffe0ff */
[----:B------:R-:W-:Y:S02]  /*32f0*/  UMOV UR29, 0x40004040 ;  /* 0x40004040001d7882 */ /* 0x000fe40000000000 */
[----:B------:R2:W3:Y:S01]  /*3300*/  @P0 SYNCS.PHASECHK.TRANS64.TRYWAIT P2, [UR26], R0 ;  /* 0x00000000ff0005a7 */ /* 0x0004e2000804111a */
[----:B------:R-:W-:Y:S01]  /*3310*/  ULEA UR26, UR17, UR10, 0x9 ;  /* 0x0000000a111a7291 */ /* 0x000fe2000f8e48ff */
[----:B------:R-:W-:Y:S01]  /*3320*/  UMOV UR27, 0x40004040 ;  /* 0x40004040001b7882 */ /* 0x000fe20000000000 */
[----:B------:R-:W-:Y:S02]  /*3330*/  UMOV UR41, 0x40004040 ;  /* 0x4000404000297882 */ /* 0x000fe40000000000 */
[----:B------:R-:W-:Y:S02]  /*3340*/  UIADD3 UR38, UPT, UPT, UR26, 0x2, URZ ;  /* 0x000000021a267890 */ /* 0x000fe4000fffe0ff */
[----:B------:R-:W-:Y:S02]  /*3350*/  UIADD3 UR34, UPT, UPT, UR26, 0x4, URZ ;  /* 0x000000041a227890 */ /* 0x000fe4000fffe0ff */
[----:B------:R-:W-:Y:S01]  /*3360*/  UIADD3 UR30, UPT, UPT, UR26, 0x6, URZ ;  /* 0x000000061a1e7890 */ /* 0x000fe2000fffe0ff */
[----:B------:R2:W-:Y:S01]  /*3370*/  UTCQMMA gdesc[UR26], gdesc[UR28], tmem[UR8], tmem[UR24], idesc[UR25], UP4 ;  /* 0x00ff181c1a0075ea */ /* 0x0005e2000a000308 */
[----:B------:R-:W-:Y:S01]  /*3380*/  UPLOP3.LUT UP4, UPT, UPT, UPT, UPT, 0x80, 0x8 ;  /* 0x000000000008789c */ /* 0x000fe20003f8f070 */
[----:B------:R-:W-:Y:S01]  /*3390*/  UMOV UR39, 0x40004040 ;  /* 0x4000404000277882 */ /* 0x000fe20000000000 */
[----:B------:R-:W-:Y:S01]  /*33a0*/  UMOV UR37, 0x40004040 ;  /* 0x4000404000257882 */ /* 0x000fe20000000000 */
[----:B------:R2:W-:Y:S01]  /*33b0*/  UTCQMMA gdesc[UR38], gdesc[UR40], tmem[UR8], tmem[UR22], idesc[UR23], UPT ;  /* 0x00ff1628260075ea */ /* 0x0005e2000b800308 */
[----:B------:R-:W-:Y:S01]  /*33c0*/  UMOV UR35, 0x40004040 ;  /* 0x4000404000237882 */ /* 0x000fe20000000000 */
[----:B------:R-:W-:Y:S01]  /*33d0*/  UMOV UR33, 0x40004040 ;  /* 0x4000404000217882 */ /* 0x000fe20000000000 */
[----:B------:R-:W-:Y:S01]  /*33e0*/  UMOV UR31, 0x40004040 ;  /* 0x40004040001f7882 */ /* 0x000fe20000000000 */
[----:B------:R2:W-:Y:S01]  /*33f0*/  UTCQMMA gdesc[UR34], gdesc[UR36], tmem[UR8], tmem[UR20], idesc[UR21], UPT ;  /* 0x00ff1424220075ea */ /* 0x0005e2000b800308 */
[----:B------:R2:W-:Y:S01]  /*3400*/  UTCQMMA gdesc[UR30], gdesc[UR32], tmem[UR8], tmem[UR18], idesc[UR19], UPT ;  /* 0x00ff12201e0075ea */ /* 0x0005e2000b800308 */
[----:B------:R2:W-:Y:S01]  /*3410*/  UTCBAR [UR6], URZ ;  /* 0x000000ff060073e9 */ /* 0x0005e200080000ff */
[----:B------:R-:W-:Y:S01]  /*3420*/  UMOV UR17, UR14 ;  /* 0x0000000e00117c82 */ /* 0x000fe20008000000 */
[----:B------:R-:W-:Y:S05]  /*3430*/  BRA.U UP0, `(.L_x_58) ;  /* 0xfffffffd00507547 */ /* 0x000fea000b83ffff */
.L_x_55:
[----:B------:R-:W-:Y:S01]  /*3440*/  UIADD3 UR15, UPT, UPT, UR15, 0x1, URZ ;  /* 0x000000010f0f7890 */ /* 0x000fe2000fffe0ff */
[C---:B------:R-:W-:Y:S01]  /*3450*/  ISETP.NE.AND P0, PT, R10.reuse, 0x2, PT ;  /* 0x000000020a00780c */ /* 0x040fe20003f05270 */
[----:B------:R-:W-:Y:S02]  /*3460*/  UIADD3 UR7, UPT, UPT, UR7, 0xb0, URZ ;  /* 0x000000b007077890 */ /* 0x000fe4000fffe0ff */
[----:B------:R-:W-:Y:S01]  /*3470*/  UISETP.NE.AND UP0, UPT, UR15, 0x4, UPT ;  /* 0x000000040f00788c */ /* 0x000fe2000bf05270 */
[----:B-12---:R-:W-:Y:S02]  /*3480*/  SEL R0, RZ, 0x1, P0 ;  /* 0x00000001ff007807 */ /* 0x006fe40000000000 */
[----:B------:R-:W-:Y:S01]  /*3490*/  SEL R10, R10, RZ, P0 ;  /* 0x000000ff0a0a7207 */ /* 0x000fe20000000000 */
[----:B------:R-:W-:Y:S01]  /*34a0*/  USEL UR6, URZ, 0x1, UP0 ;  /* 0x00000001ff067887 */ /* 0x000fe20008000000 */
[----:B------:R-:W-:Y:S01]  /*34b0*/  LOP3.LUT R9, R9, R0, RZ, 0x3c, !PT ;  /* 0x0000000009097212 */ /* 0x000fe200078e3cff */
[----:B------:R-:W-:Y:S01]  /*34c0*/  USEL UR15, UR15, URZ, UP0 ;  /* 0x000000ff0f0f7287 */ /* 0x000fe20008000000 */
[----:B------:R1:W-:Y:S03]  /*34d0*/  UTCBAR [UR7], URZ ;  /* 0x000000ff070073e9 */ /* 0x0003e600080000ff */
[----:B------:R-:W-:Y:S01]  /*34e0*/  LOP3.LUT R11, R11, UR6, RZ, 0x3c, !PT ;  /* 0x000000060b0b7c12 */ /* 0x000fe2000f8e3cff */
[----:B------:R-:W-:Y:S07]  /*34f0*/  @P1 BRA `(.L_x_59) ;  /* 0xfffffff800881947 */ /* 0x000fee000383ffff */
[----:B------:R-:W2:Y:S01]  /*3500*/  S2UR UR4, SR_CgaCtaId ;  /* 0x00000000000479c3 */ /* 0x000ea20000008800 */
[----:B------:R-:W-:Y:S01]  /*3510*/  ELECT P0, URZ, PT ;  /* 0x0000000000ff782f */ /* 0x000fe20003800000 */
[----:B------:R-:W-:Y:S01]  /*3520*/  IMAD.MOV.U32 R0, RZ, RZ, 0x1 ;  /* 0x00000001ff007424 */ /* 0x000fe200078e00ff */
[----:B------:R-:W-:Y:S01]  /*3530*/  UIADD3 UR5, UPT, UPT, UR5, 0xd0, URZ ;  /* 0x000000d005057890 */ /* 0x000fe2000fffe0ff */
[----:B------:R-:W-:Y:S01]  /*3540*/  SHF.L.U32 R2, R11, 0x1f, RZ ;  /* 0x0000001f0b027819 */ /* 0x000fe200000006ff */
[----:B------:R-:W-:-:S03]  /*3550*/  UMOV UR6, 0x40 ;  /* 0x0000004000067882 */ /* 0x000fc60000000000 */
[----:B------:R-:W-:Y:S01]  /*3560*/  UVIRTCOUNT.DEALLOC.SMPOOL 0x80 ;  /* 0x000000800000784c */ /* 0x000fe20000000000 */
[----:B--2---:R-:W-:Y:S02]  /*3570*/  ULEA UR4, UR4, UR6, 0x18 ;  /* 0x0000000604047291 */ /* 0x004fe4000f8ec0ff */
[----:B------:R-:W-:-:S07]  /*3580*/  ULEA UR6, UR15, UR5, 0x3 ;  /* 0x000000050f067291 */ /* 0x000fce000f8e18ff */
[----:B------:R2:W-:Y:S02]  /*3590*/  @P0 STS.U8 [UR4+0x1c], R0 ;  /* 0x00001c00ff000988 */ /* 0x0005e40008000004 */
[----:B------:R-:W4:Y:S02]  /*35a0*/  SYNCS.PHASECHK.TRANS64.TRYWAIT P0, [UR6], R2 ;  /* 0x00000002ff0075a7 */ /* 0x000f240008001106 */
[----:B--2-4-:R-:W-:Y:S05]  /*35b0*/  @!P0 BRA `(.L_x_60) ;  /* 0x0000005c00c88947 */ /* 0x014fea0003800000 */
.L_x_145:
[----:B-1----:R-:W-:-:S04]  /*35c0*/  UIADD3 UR7, UPT, UPT, UR15, 0x1, URZ ;  /* 0x000000010f077890 */ /* 0x002fc8000fffe0ff */
[----:B------:R-:W-:-:S04]  /*35d0*/  UISETP.NE.AND UP0, UPT, UR7, 0x4, UPT ;  /* 0x000000040700788c */ /* 0x000fc8000bf05270 */
[----:B------:R-:W-:Y:S02]  /*35e0*/  USEL UR8, URZ, 0x1, UP0 ;  /* 0x00000001ff087887 */ /* 0x000fe40008000000 */
[----:B------:R-:W-:-:S04]  /*35f0*/  USEL UR7, UR7, URZ, UP0 ;  /* 0x000000ff07077287 */ /* 0x000fc80008000000 */
[----:B------:R-:W-:Y:S01]  /*3600*/  ULEA UR6, UR7, UR5, 0x3 ;  /* 0x0000000507067291 */ /* 0x000fe2000f8e18ff */
[----:B--2---:R-:W-:-:S04]  /*3610*/  LOP3.LUT R2, R11, UR8, RZ, 0x3c, !PT ;  /* 0x000000080b027c12 */ /* 0x004fc8000f8e3cff */
[----:B------:R-:W-:-:S04]  /*3620*/  SHF.L.U32 R3, R2, 0x1f, RZ ;  /* 0x0000001f02037819 */ /* 0x000fc800000006ff */
[----:B------:R-:W1:Y:S02]  /*3630*/  SYNCS.PHASECHK.TRANS64.TRYWAIT P0, [UR6], R3 ;  /* 0x00000003ff0075a7 */ /* 0x000e640008001106 */
[----:B-1----:R-:W-:Y:S05]  /*3640*/  @!P0 BRA `(.L_x_61) ;  /* 0x0000005c00bc8947 */ /* 0x002fea0003800000 */
.L_x_147:
        /* <DEDUP_REMOVED lines=9> */
.L_x_149:
[----:B------:R-:W-:-:S04]  /*36e0*/  UIADD3 UR7, UPT, UPT, UR7, 0x1, URZ ;  /* 0x0000000107077890 */ /* 0x000fc8000fffe0ff */
[----:B------:R-:W-:-:S04]  /*36f0*/  UISETP.NE.AND UP0, UPT, UR7, 0x4, UPT ;  /* 0x000000040700788c */ /* 0x000fc8000bf05270 */
[----:B------:R-:W-:Y:S02]  /*3700*/  USEL UR6, URZ, 0x1, UP0 ;  /* 0x00000001ff067887 */ /* 0x000fe40008000000 */
[----:B------:R-:W-:-:S04]  /*3710*/  USEL UR7, UR7, URZ, UP0 ;  /* 0x000000ff07077287 */ /* 0x000fc80008000000 */
[----:B------:R-:W-:Y:S01]  /*3720*/  ULEA UR7, UR7, UR5, 0x3 ;  /* 0x0000000507077291 */ /* 0x000fe2000f8e18ff */
[----:B------:R-:W-:-:S04]  /*3730*/  LOP3.LUT R2, R2, UR6, RZ, 0x3c, !PT ;  /* 0x0000000602027c12 */ /* 0x000fc8000f8e3cff */
[----:B------:R-:W-:-:S04]  /*3740*/  SHF.L.U32 R2, R2, 0x1f, RZ ;  /* 0x0000001f02027819 */ /* 0x000fc800000006ff */
[----:B------:R-:W2:Y:S02]  /*3750*/  SYNCS.PHASECHK.TRANS64.TRYWAIT P0, [UR7], R2 ;  /* 0x00000002ff0075a7 */ /* 0x000ea40008001107 */
[----:B--2---:R-:W-:Y:S05]  /*3760*/  @!P0 BRA `(.L_x_63) ;  /* 0x0000005c00a48947 */ /* 0x004fea0003800000 */
.L_x_151:
[----:B------:R-:W-:Y:S01]  /*3770*/  NOP ;  /* 0x0000000000007918 */ /* 0x000fe20000000000 */
[----:B-1----:R-:W1:Y:S01]  /*3780*/  LDS R0, [UR4+0x14] ;  /* 0x00001404ff007984 */ /* 0x002e620008000800 */
[----:B------:R-:W-:Y:S01]  /*3790*/  ULOP3.LUT UR6, UR16, 0xffff, URZ, 0xc0, !UPT ;  /* 0x0000ffff10067892 */ /* 0x000fe2000f8ec0ff */
[----:B------:R-:W-:Y:S01]  /*37a0*/  UMOV UR8, 0xffff ;  /* 0x0000ffff00087882 */ /* 0x000fe20000000000 */
[----:B------:R-:W-:Y:S02]  /*37b0*/  UMOV UR5, 0x1 ;  /* 0x0000000100057882 */ /* 0x000fe40000000000 */
[----:B------:R-:W-:-:S04]  /*37c0*/  USHF.R.U32.HI UR6, URZ, 0x5, UR6 ;  /* 0x00000005ff067899 */ /* 0x000fc80008011606 */
[----:B------:R-:W-:Y:S02]  /*37d0*/  USHF.L.U32 UR8, UR8, UR6, URZ ;  /* 0x0000000608087299 */ /* 0x000fe400080006ff */
[----:B------:R-:W-:-:S04]  /*37e0*/  USHF.L.U32 UR5, UR5, UR6, URZ ;  /* 0x0000000605057299 */ /* 0x000fc800080006ff */
[----:B-1----:R-:W-:-:S04]  /*37f0*/  LOP3.LUT R0, R0, UR8, RZ, 0xc0, !PT ;  /* 0x0000000800007c12 */ /* 0x002fc8000f8ec0ff */
[----:B------:R-:W-:-:S13]  /*3800*/  ISETP.NE.AND P0, PT, R0, UR8, PT ;  /* 0x0000000800007c0c */ /* 0x000fda000bf05270 */
[----:B------:R-:W-:Y:S05]  /*3810*/  @P0 BRA `(.L_x_64) ;  /* 0x0000000000580947 */ /* 0x000fea0003800000 */
[----:B------:R-:W1:Y:S02]  /*3820*/  LDS R0, [UR4+0x18] ;  /* 0x00001804ff007984 */ /* 0x000e640008000800 */
[----:B-1----:R-:W-:-:S04]  /*3830*/  LOP3.LUT R0, R0, UR5, RZ, 0xc0, !PT ;  /* 0x0000000500007c12 */ /* 0x002fc8000f8ec0ff */
[----:B------:R-:W-:-:S13]  /*3840*/  ISETP.NE.AND P0, PT, R0, UR5, PT ;  /* 0x0000000500007c0c */ /* 0x000fda000bf05270 */
[----:B------:R-:W-:Y:S05]  /*3850*/  @P0 BRA `(.L_x_65) ;  /* 0x00000000003c0947 */ /* 0x000fea0003800000 */
[----:B------:R-:W1:Y:S01]  /*3860*/  S2R R2, SR_LANEID ;  /* 0x0000000000027919 */ /* 0x000e620000000000 */
[----:B------:R-:W-:Y:S01]  /*3870*/  ULOP3.LUT UR8, URZ, UR8, URZ, 0x33, !UPT ;  /* 0x00000008ff087292 */ /* 0x000fe2000f8e33ff */
[----:B------:R-:W-:Y:S02]  /*3880*/  VOTEU.ANY UR7, UPT, PT ;  /* 0x0000000000077886 */ /* 0x000fe400038e0100 */
[----:B------:R-:W-:-:S03]  /*3890*/  UFLO.U32 UR7, UR7 ;  /* 0x00000007000772bd */ /* 0x000fc600080e0000 */
[----:B------:R-:W-:-:S04]  /*38a0*/  IMAD.U32 R0, RZ, RZ, UR8 ;  /* 0x00000008ff007e24 */ /* 0x000fc8000f8e00ff */
[----:B------:R2:W4:Y:S02]  /*38b0*/  REDUX UR6, R0 ;  /* 0x00000000000673c4 */ /* 0x0005240000000000 */
[----:B------:R1:W-:Y:S02]  /*38c0*/  UTCATOMSWS.AND URZ, UR8 ;  /* 0x0000000800ff79e3 */ /* 0x0003e40008000000 */
[----:B-1----:R-:W-:Y:S02]  /*38d0*/  ISETP.EQ.U32.AND P0, PT, R2, UR7, PT ;  /* 0x0000000702007c0c */ /* 0x002fe4000bf02070 */
[----:B--2---:R-:W-:Y:S02]  /*38e0*/  LOP3.LUT R0, RZ, UR5, RZ, 0x33, !PT ;  /* 0x00000005ff007c12 */ /* 0x004fe4000f8e33ff */
[----:B----4-:R-:W-:Y:S02]  /*38f0*/  MOV R2, UR6 ;  /* 0x0000000600027c02 */ /* 0x010fe40008000f00 */
[----:B------:R-:W1:Y:S07]  /*3900*/  REDUX UR5, R0 ;  /* 0x00000000000573c4 */ /* 0x000e6e0000000000 */
[----:B------:R2:W-:Y:S01]  /*3910*/  @P0 ATOMS.AND RZ, [UR4+0x14], R2 ;  /* 0x00001402ffff098c */ /* 0x0005e2000a800004 */
[----:B-1----:R-:W-:-:S05]  /*3920*/  IMAD.U32 R0, RZ, RZ, UR5 ;  /* 0x00000005ff007e24 */ /* 0x002fca000f8e00ff */
[----:B------:R2:W-:Y:S01]  /*3930*/  @P0 ATOMS.AND RZ, [UR4+0x18], R0 ;  /* 0x00001800ffff098c */ /* 0x0005e2000a800004 */
[----:B------:R-:W-:Y:S05]  /*3940*/  BRA `(.L_x_66) ;  /* 0x0000000000147947 */ /* 0x000fea0003800000 */
.L_x_65:
[----:B------:R-:W-:Y:S02]  /*3950*/  MOV R2, 0x3970 ;  /* 0x0000397000027802 */ /* 0x000fe40000000f00 */
[----:B---3-5:R-:W-:Y:S05]  /*3960*/  CALL.REL.NOINC `($__internal_0_$__cuda_sm10x_tcgen05_guardrail_trap_col_being_dealloced_not_returned_by_alloc) ;  /* 0x0000006000887944 */ /* 0x028fea0003c00000 */
[----:B------:R-:W-:Y:S05]  /*3970*/  BRA `(.L_x_66) ;  /* 0x0000000000087947 */ /* 0x000fea0003800000 */
.L_x_64:
[----:B------:R-:W-:Y:S02]  /*3980*/  MOV R2, 0x39a0 ;  /* 0x000039a000027802 */ /* 0x000fe40000000f00 */
[----:B---3-5:R-:W-:Y:S05]  /*3990*/  CALL.REL.NOINC `($__internal_2_$__cuda_sm10x_tcgen05_guardrail_trap_unallocated_columns_being_dealloced) ;  /* 0x0000006000947944 */ /* 0x028fea0003c00000 */
.L_x_66:
[----:B------:R-:W-:Y:S01]  /*39a0*/  NOP ;  /* 0x0000000000007918 */ /* 0x000fe20000000000 */
[----:B------:R-:W-:Y:S05]  /*39b0*/  EXIT ;  /* 0x000000000000794d */ /* 0x000fea0003800000 */
.L_x_48:
[----:B------:R-:W-:-:S09]  /*39c0*/  UISETP.NE.OR UP2, UPT, UR8, 0x3, !UP2 ;  /* 0x000000030800788c */ /* 0x000fd2000d745670 */
[----:B------:R-:W-:Y:S05]  /*39d0*/  BRA.U UP2, `(.L_x_67) ;  /* 0x0000001102087547 */ /* 0x000fea000b800000 */
[----:B------:R-:W1:Y:S01]  /*39e0*/  LDC R0, c[0x0][0xb30] ;  /* 0x0002cc00ff007b82 */ /* 0x000e620000000800 */
[----:B------:R-:W2:Y:S01]  /*39f0*/  LDCU.64 UR8, c[0x0][0x888] ;  /* 0x00011100ff0877ac */ /* 0x000ea20008000a00 */
[----:B------:R-:W-:Y:S02]  /*3a00*/  HFMA2 R27, -RZ, RZ, 0, 0 ;  /* 0x00000000ff1b7431 */ /* 0x000fe400000001ff */
[----:B------:R-:W-:Y:S01]  /*3a10*/  IMAD.MOV.U32 R29, RZ, RZ, 0x1 ;  /* 0x00000001ff1d7424 */ /* 0x000fe200078e00ff */
[----:B------:R-:W-:Y:S01]  /*3a20*/  MOV R25, 0x1000 ;  /* 0x0000100000197802 */ /* 0x000fe20000000f00 */
[----:B------:R-:W4:Y:S01]  /*3a30*/  LDCU.64 UR4, c[0x0][0x890] ;  /* 0x00011200ff0477ac */ /* 0x000f220008000a00 */
[----:B------:R-:W-:Y:S01]  /*3a40*/  IMAD.MOV.U32 R28, RZ, RZ, RZ ;  /* 0x000000ffff1c7224 */ /* 0x000fe200078e00ff */
[----:B------:R-:W3:Y:S01]  /*3a50*/  LDC R24, c[0x0][0x370] ;  /* 0x0000dc00ff187b82 */ /* 0x000ee20000000800 */
[----:B------:R-:W-:Y:S01]  /*3a60*/  UMOV UR7, 0x400 ;  /* 0x0000040000077882 */ /* 0x000fe20000000000 */
[----:B------:R-:W-:-:S02]  /*3a70*/  UPLOP3.LUT UP1, UPT, UPT, UPT, UPT, 0x40, 0x4 ;  /* 0x000000000004789c */ /* 0x000fc40003f2e870 */
[----:B------:R-:W-:-:S04]  /*3a80*/  ULEA UR7, UR37, UR7, 0x18 ;  /* 0x0000000725077291 */ /* 0x000fc8000f8ec0ff */
[----:B------:R-:W3:Y:S01]  /*3a90*/  LDC R3, c[0x0][0xb0c] ;  /* 0x0002c300ff037b82 */ /* 0x000ee20000000800 */
[----:B------:R-:W-:Y:S02]  /*3aa0*/  UIADD3 UR13, UPT, UPT, UR7, 0x58, URZ ;  /* 0x00000058070d7890 */ /* 0x000fe4000fffe0ff */
[----:B--2---:R-:W-:Y:S02]  /*3ab0*/  UISETP.NE.U32.AND UP2, UPT, UR8, URZ, UPT ;  /* 0x000000ff0800728c */ /* 0x004fe4000bf45070 */
[----:B------:R-:W-:Y:S02]  /*3ac0*/  UIADD3 UR33, UPT, UPT, UR7, 0x40, URZ ;  /* 0x0000004007217890 */ /* 0x000fe4000fffe0ff */
[----:B----4-:R-:W-:Y:S01]  /*3ad0*/  UISETP.NE.U32.AND UP3, UPT, UR4, URZ, UPT ;  /* 0x000000ff0400728c */ /* 0x010fe2000bf65070 */
[----:B------:R-:W2:Y:S01]  /*3ae0*/  LDC R18, c[0x0][0xb20] ;  /* 0x0002c800ff127b82 */ /* 0x000ea20000000800 */
[----:B-1----:R-:W-:Y:S01]  /*3af0*/  ISETP.NE.AND P1, PT, R0, 0x1, PT ;  /* 0x000000010000780c */ /* 0x002fe20003f25270 */
[----:B------:R-:W-:-:S02]  /*3b00*/  UISETP.NE.AND.EX UP2, UPT, UR9, URZ, UPT, UP2 ;  /* 0x000000ff0900728c */ /* 0x000fc4000bf45320 */
[----:B------:R-:W-:Y:S02]  /*3b10*/  UIADD3 UR25, UPT, UPT, UR7, 0x48, URZ ;  /* 0x0000004807197890 */ /* 0x000fe4000fffe0ff */
[----:B------:R-:W-:Y:S02]  /*3b20*/  UIADD3 UR17, UPT, UPT, UR7, 0x50, URZ ;  /* 0x0000005007117890 */ /* 0x000fe4000fffe0ff */
[----:B------:R-:W1:Y:S01]  /*3b30*/  LDC.64 R30, c[0x0][0x348] ;  /* 0x0000d200ff1e7b82 */ /* 0x000e620000000a00 */
[----:B------:R-:W-:Y:S02]  /*3b40*/  UPRMT UR13, UR37, 0x654, UR13 ;  /* 0x00000654250d7896 */ /* 0x000fe4000800000d */
[----:B------:R-:W-:-:S05]  /*3b50*/  UISETP.NE.AND.EX UP3, UPT, UR5, URZ, UPT, UP3 ;  /* 0x000000ff0500728c */ /* 0x000fca000bf65330 */
[----:B------:R-:W4:Y:S08]  /*3b60*/  LDC.64 R16, c[0x0][0xb10] ;  /* 0x0002c400ff107b82 */ /* 0x000f300000000a00 */
[----:B------:R-:W1:Y:S08]  /*3b70*/  LDC.64 R6, c[0x0][0xb18] ;  /* 0x0002c600ff067b82 */ /* 0x000e700000000a00 */
[----:B------:R-:W1:Y:S08]  /*3b80*/  LDC.64 R4, c[0x0][0xb28] ;  /* 0x0002ca00ff047b82 */ /* 0x000e700000000a00 */
[----:B--23--:R-:W1:Y:S02]  /*3b90*/  LDC R19, c[0x0][0x374] ;  /* 0x0000dd00ff137b82 */ /* 0x00ce640000000800 */
.L_x_78:
[C---:B------:R-:W-:Y:S02]  /*3ba0*/  LEA R0, R28.reuse, UR7, 0x3 ;  /* 0x000000071c007c11 */ /* 0x040fe4000f8e18ff */
[----:B------:R-:W-:Y:S02]  /*3bb0*/  SHF.L.U32 R2, R27, 0x1f, RZ ;  /* 0x0000001f1b027819 */ /* 0x000fe400000006ff */
[----:B------:R-:W-:Y:S02]  /*3bc0*/  LEA R20, R28, UR7, 0x4 ;  /* 0x000000071c147c11 */ /* 0x000fe4000f8e20ff */
[----:B--2---:R-:W2:Y:S02]  /*3bd0*/  SYNCS.PHASECHK.TRANS64.TRYWAIT P0, [R0+URZ+0x90], R2 ;  /* 0x00009002000075a7 */ /* 0x004ea400080011ff */
[----:B--2---:R-:W-:Y:S05]  /*3be0*/  @!P0 BRA `(.L_x_68) ;  /* 0x00000058009c8947 */ /* 0x004fea0003800000 */
.L_x_152:
[----:B------:R-:W-:Y:S01]  /*3bf0*/  ISETP.GE.AND P0, PT, R40, 0x1, PT ;  /* 0x000000012800780c */ /* 0x000fe20003f06270 */
[----:B------:R-:W3:Y:S01]  /*3c00*/  LDS.128 R20, [R20+0x120] ;  /* 0x0001200014147984 */ /* 0x000ee20000000c00 */
[----:B--2---:R-:W-:Y:S01]  /*3c10*/  VIADD R0, R0, 0xa0 ;  /* 0x000000a000007836 */ /* 0x004fe20000000000 */
[----:B------:R-:W-:Y:S01]  /*3c20*/  @!PT LDS RZ, [RZ] ;  /* 0x00000000fffff984 */ /* 0x000fe20000000800 */
[----:B------:R-:W-:Y:S01]  /*3c30*/  @!PT LDS RZ, [RZ] ;  /* 0x00000000fffff984 */ /* 0x000fe20000000800 */
[----:B------:R-:W-:Y:S01]  /*3c40*/  @!PT LDS RZ, [RZ] ;  /* 0x00000000fffff984 */ /* 0x000fe20000000800 */
[----:B------:R-:W-:Y:S01]  /*3c50*/  @!PT LDS RZ, [RZ] ;  /* 0x00000000fffff984 */ /* 0x000fe20000000800 */
[----:B------:R2:W-:Y:S06]  /*3c60*/  MEMBAR.ALL.CTA ;  /* 0x0000000000007992 */ /* 0x0005ec0000008000 */
[----:B--2---:R-:W2:Y:S01]  /*3c70*/  FENCE.VIEW.ASYNC.S ;  /* 0x00000000000073c6 */ /* 0x004ea20000000000 */
[----:B------:R-:W-:Y:S04]  /*3c80*/  PRMT R0, RZ, 0x654, R0 ;  /* 0x00000654ff007816 */ /* 0x000fe80000000000 */
[----:B--2---:R2:W-:Y:S01]  /*3c90*/  SYNCS.ARRIVE.TRANS64.RED.A1T0 RZ, [R0+URZ], RZ ;  /* 0x000000ff00ff79a7 */ /* 0x0045e200081004ff */
[----:B---3--:R-:W-:Y:S11]  /*3ca0*/  LOP3.LUT P3, RZ, R22, 0x1, RZ, 0xc0, !PT ;  /* 0x0000000116ff7812 */ /* 0x008ff6000786c0ff */
[----:B------:R-:W-:Y:S02]  /*3cb0*/  @!UPT UIADD3 URZ, UPT, UPT, URZ, URZ, URZ ;  /* 0x000000fffffff290 */ /* 0x000fe4000fffe0ff */
[----:B------:R-:W-:Y:S02]  /*3cc0*/  @P3 MOV R11, R20 ;  /* 0x00000014000b3202 */ /* 0x000fe40000000f00 */
[----:B------:R-:W-:Y:S01]  /*3cd0*/  @P3 LOP3.LUT R10, R21, 0xffff, RZ, 0xc0, !PT ;  /* 0x0000ffff150a3812 */ /* 0x000fe200078ec0ff */
[----:B--2---:R-:W-:Y:S06]  /*3ce0*/  @!P0 BRA `(.L_x_69) ;  /* 0x0000000000a48947 */ /* 0x004fec0003800000 */
[-C--:B-1----:R-:W-:Y:S01]  /*3cf0*/  IMAD.HI.U32 R0, R19, R7.reuse, RZ ;  /* 0x0000000713007227 */ /* 0x082fe200078e00ff */
[----:B------:R-:W-:Y:S02]  /*3d00*/  ISETP.NE.AND P0, PT, R6, 0x1, PT ;  /* 0x000000010600780c */ /* 0x000fe40003f05270 */
[----:B------:R-:W-:Y:S01]  /*3d10*/  ISETP.NE.AND P2, PT, R40, 0x1, PT ;  /* 0x000000012800780c */ /* 0x000fe20003f45270 */
[----:B----4-:R-:W-:Y:S01]  /*3d20*/  IMAD.HI.U32 R9, R24, R16, RZ ;  /* 0x0000001018097227 */ /* 0x010fe200078e00ff */
[----:B------:R-:W-:Y:S02]  /*3d30*/  SHF.R.U32.HI R0, RZ, R18, R0 ;  /* 0x00000012ff007219 */ /* 0x000fe40000011600 */
[----:B------:R-:W-:Y:S01]  /*3d40*/  ISETP.NE.AND P4, PT, R3, 0x1, PT ;  /* 0x000000010300780c */ /* 0x000fe20003f85270 */
[----:B------:R-:W-:Y:S01]  /*3d50*/  IMAD.HI.U32 R13, R10, R7, RZ ;  /* 0x000000070a0d7227 */ /* 0x000fe200078e00ff */
[----:B------:R-:W-:Y:S02]  /*3d60*/  SHF.R.U32.HI R9, RZ, R17, R9 ;  /* 0x00000011ff097219 */ /* 0x000fe40000011609 */
[----:B------:R-:W-:Y:S01]  /*3d70*/  SEL R0, R19, R0, !P0 ;  /* 0x0000000013007207 */ /* 0x000fe20004000000 */
[----:B------:R-:W-:Y:S01]  /*3d80*/  IMAD.HI.U32 R12, R11, R16, RZ ;  /* 0x000000100b0c7227 */ /* 0x000fe200078e00ff */
[----:B------:R-:W-:Y:S03]  /*3d90*/  SEL R9, R24, R9, !P4 ;  /* 0x0000000918097207 */ /* 0x000fe60006000000 */
[-C--:B------:R-:W-:Y:S01]  /*3da0*/  IMAD.HI.U32 R8, R0, R4.reuse, RZ ;  /* 0x0000000400087227 */ /* 0x080fe200078e00ff */
[----:B------:R-:W-:Y:S03]  /*3db0*/  SHF.R.U32.HI R12, RZ, R17, R12 ;  /* 0x00000011ff0c7219 */ /* 0x000fe6000001160c */
[----:B------:R-:W-:Y:S01]  /*3dc0*/  IMAD.HI.U32 R2, R9, R4, RZ ;  /* 0x0000000409027227 */ /* 0x000fe200078e00ff */
[-C--:B------:R-:W-:Y:S02]  /*3dd0*/  @P2 SHF.R.U32.HI R0, RZ, R5.reuse, R8 ;  /* 0x00000005ff002219 */ /* 0x080fe40000011608 */
[----:B------:R-:W-:Y:S02]  /*3de0*/  SHF.R.U32.HI R8, RZ, R18, R13 ;  /* 0x00000012ff087219 */ /* 0x000fe4000001160d */
[----:B------:R-:W-:Y:S01]  /*3df0*/  @P2 SHF.R.U32.HI R9, RZ, R5, R2 ;  /* 0x00000005ff092219 */ /* 0x000fe20000011602 */
[----:B------:R-:W-:Y:S01]  /*3e00*/  IMAD R0, R40, R0, RZ ;  /* 0x0000000028007224 */ /* 0x000fe200078e02ff */
[----:B------:R-:W-:Y:S02]  /*3e10*/  SEL R8, R10, R8, !P0 ;  /* 0x000000080a087207 */ /* 0x000fe40004000000 */
[----:B------:R-:W-:Y:S01]  /*3e20*/  SEL R2, R11, R12, !P4 ;  /* 0x0000000c0b027207 */ /* 0x000fe20006000000 */
[----:B------:R-:W-:Y:S01]  /*3e30*/  IMAD R12, R40, R9, RZ ;  /* 0x00000009280c7224 */ /* 0x000fe200078e02ff */
[C---:B------:R-:W-:Y:S01]  /*3e40*/  ISETP.GE.AND P0, PT, R8.reuse, R0, PT ;  /* 0x000000000800720c */ /* 0x040fe20003f06270 */
[----:B------:R-:W-:Y:S03]  /*3e50*/  IMAD.HI.U32 R0, R8, R4, RZ ;  /* 0x0000000408007227 */ /* 0x000fe600078e00ff */
[----:B------:R-:W-:Y:S02]  /*3e60*/  ISETP.GE.OR P0, PT, R2, R12, P0 ;  /* 0x0000000c0200720c */ /* 0x000fe40000706670 */
[-C--:B------:R-:W-:Y:S04]  /*3e70*/  SHF.R.U32.HI R0, RZ, R5.reuse, R0 ;  /* 0x00000005ff007219 */ /* 0x080fe80000011600 */
[----:B------:R-:W-:Y:S05]  /*3e80*/  SEL R13, R8, R0, !P2 ;  /* 0x00000000080d7207 */ /* 0x000fea0005000000 */
[----:B------:R-:W-:Y:S02]  /*3e90*/  IMAD.MOV R12, RZ, RZ, -R13 ;  /* 0x000000ffff0c7224 */ /* 0x000fe400078e0a0d */
[----:B------:R-:W-:Y:S04]  /*3ea0*/  @!P0 IMAD.HI.U32 R0, R2, R4, RZ ;  /* 0x0000000402008227 */ /* 0x000fe800078e00ff */
[----:B------:R-:W-:Y:S01]  /*3eb0*/  IMAD R12, R40, R12, R8 ;  /* 0x0000000c280c7224 */ /* 0x000fe200078e0208 */
[----:B------:R-:W-:Y:S04]  /*3ec0*/  @!P0 SHF.R.U32.HI R0, RZ, R5, R0 ;  /* 0x00000005ff008219 */ /* 0x000fe80000011600 */
[----:B------:R-:W-:Y:S04]  /*3ed0*/  @!P0 SEL R0, R2, R0, !P2 ;  /* 0x0000000002008207 */ /* 0x000fe80005000000 */
[----:B------:R-:W-:Y:S01]  /*3ee0*/  @!P0 IADD3 R13, PT, PT, R13, -R0, RZ ;  /* 0x800000000d0d8210 */ /* 0x000fe20007ffe0ff */
[----:B------:R-:W-:Y:S01]  /*3ef0*/  @!P0 IMAD R0, R9, R12, R0 ;  /* 0x0000000c09008224 */ /* 0x000fe200078e0200 */
[----:B------:R-:W-:Y:S01]  /*3f00*/  IADD3 R9, PT, PT, -R8, RZ, RZ ;  /* 0x000000ff08097210 */ /* 0x000fe20007ffe1ff */
[--C-:B------:R-:W-:Y:S02]  /*3f10*/  IMAD.MOV R12, RZ, RZ, -R2.reuse ;  /* 0x000000ffff0c7224 */ /* 0x100fe400078e0a02 */
[----:B------:R-:W-:Y:S02]  /*3f20*/  @!P0 IMAD R8, R13, R40, R2 ;  /* 0x000000280d088224 */ /* 0x000fe400078e0202 */
[----:B------:R-:W-:Y:S02]  /*3f30*/  @!P0 IMAD.MOV.U32 R2, RZ, RZ, R0 ;  /* 0x000000ffff028224 */ /* 0x000fe400078e0000 */
[----:B------:R-:W-:Y:S02]  /*3f40*/  IMAD R11, R3, R12, R11 ;  /* 0x0000000c030b7224 */ /* 0x000fe400078e020b */
[----:B------:R-:W-:Y:S02]  /*3f50*/  IMAD R10, R6, R9, R10 ;  /* 0x00000009060a7224 */ /* 0x000fe400078e020a */
[----:B------:R-:W-:Y:S02]  /*3f60*/  IMAD R11, R2, R3, R11 ;  /* 0x00000003020b7224 */ /* 0x000fe400078e020b */
[----:B------:R-:W-:Y:S02]  /*3f70*/  IMAD R10, R8, R6, R10 ;  /* 0x00000006080a7224 */ /* 0x000fe400078e020a */
.L_x_69:
[----:B------:R-:W-:Y:S05]  /*3f80*/  BRA.U UP1, `(.L_x_70) ;  /* 0x0000000101107547 */ /* 0x000fea000b800000 */
[----:B------:R-:W-:Y:S04]  /*3f90*/  MOV R2, UR6 ;  /* 0x0000000600027c02 */ /* 0x000fe80008000f00 */
[----:B------:R-:W-:Y:S04]  /*3fa0*/  SHF.L.U32 R2, R2, 0x1f, RZ ;  /* 0x0000001f02027819 */ /* 0x000fe800000006ff */
[----:B------:R-:W2:Y:S02]  /*3fb0*/  SYNCS.PHASECHK.TRANS64.TRYWAIT P0, [UR7+0x88], R2 ;  /* 0x00008802ff0075a7 */ /* 0x000ea40008001107 */
[----:B--2---:R-:W-:Y:S05]  /*3fc0*/  @!P0 BRA `(.L_x_71) ;  /* 0x0000005400b88947 */ /* 0x004fea0003800000 */
.L_x_70:
[----:B------:R-:W-:Y:S02]  /*3fd0*/  R2UR UR35, R15 ;  /* 0x000000000f2372ca */ /* 0x000fe400000e0000 */
[----:B------:R-:W-:Y:S02]  /*3fe0*/  R2UR UR34, R14 ;  /* 0x000000000e2272ca */ /* 0x000fe400000e0000 */
[----:B------:R-:W-:Y:S02]  /*3ff0*/  ISETP.NE.U32.AND P2, PT, RZ, UR4, PT ;  /* 0x00000004ff007c0c */ /* 0x000fe4000bf45070 */
[----:B------:R-:W-:Y:S02]  /*4000*/  SHF.L.U32 R14, R29, 0x1f, RZ ;  /* 0x0000001f1d0e7819 */ /* 0x000fe400000006ff */
[----:B------:R-:W-:Y:S05]  /*4010*/  ISETP.NE.AND.EX P2, PT, RZ, UR5, PT, P2 ;  /* 0x00000005ff007c0c */ /* 0x000fea000bf45320 */
[----:B------:R-:W-:Y:S02]  /*4020*/  USHF.L.U32 UR35, UR35, 0x6, URZ ;  /* 0x0000000623237899 */ /* 0x000fe400080006ff */
[----:B------:R-:W-:Y:S01]  /*4030*/  USHF.L.U32 UR34, UR34, 0x8, URZ ;  /* 0x0000000822227899 */ /* 0x000fe200080006ff */
[----:B------:R-:W-:Y:S11]  /*4040*/  BRA.U !UP3, `(.L_x_72) ;  /* 0x000000010b347547 */ /* 0x000ff6000b800000 */
[----:B------:R-:W-:Y:S01]  /*4050*/  UPLOP3.LUT UP0, UPT, UPT, UPT, UP2, 0x80, 0x8 ;  /* 0x000000000008789c */ /* 0x000fe20003f0f020 */
[----:B--2---:R-:W-:Y:S02]  /*4060*/  HFMA2 R0, -RZ, RZ, 0, 5.9604644775390625e-08 ;  /* 0x00000001ff007431 */ /* 0x004fe400000001ff */
[----:B------:R-:W-:Y:S03]  /*4070*/  IMAD.MOV.U32 R96, RZ, RZ, 0x1 ;  /* 0x00000001ff607424 */ /* 0x000fe600078e00ff */
[----:B------:R-:W-:Y:S05]  /*4080*/  PLOP3.LUT P0, PT, PT, PT, UP0, 0x80, 0x8 ;  /* 0x000000000008781c */ /* 0x000fea0003f0f008 */
[----:B------:R-:W2:Y:S01]  /*4090*/  @UP0 LDCU.64 UR10, c[0x0][0x888] ;  /* 0x00011100ff0a07ac */ /* 0x000ea20008000a00 */
[----:B------:R-:W-:Y:S07]  /*40a0*/  @UP0 UIMAD UR8, UR36, UR4, URZ ;  /* 0x00000004240802a4 */ /* 0x000fee000f8e02ff */
[----:B------:R-:W-:Y:S01]  /*40b0*/  @!P0 PRMT R96, R0, 0x7610, R96 ;  /* 0x0000761000608816 */ /* 0x000fe20000000060 */
[----:B--2---:R-:W-:Y:S03]  /*40c0*/  @UP0 UIMAD.WIDE UR10, UR8, 0x4, UR10 ;  /* 0x00000004080a08a5 */ /* 0x004fe6000f8e020a */
[----:B------:R-:W2:Y:S03]  /*40d0*/  @!UP0 LDCU UR8, c[0x0][0x880] ;  /* 0x00011000ff0887ac */ /* 0x000ea60008000800 */
[----:B------:R-:W-:Y:S01]  /*40e0*/  IMAD.U32 R8, RZ, RZ, UR10 ;  /* 0x0000000aff087e24 */ /* 0x000fe2000f8e00ff */
[----:B------:R-:W-:Y:S05]  /*40f0*/  MOV R9, UR11 ;  /* 0x0000000b00097c02 */ /* 0x000fea0008000f00 */
[----:B-----5:R3:W5:Y:S02]  /*4100*/  @P0 LDG.E R49, desc[UR46][R8.64] ;  /* 0x0000002e08310981 */ /* 0x020764000c1e1900 */
[----:B--23--:R-:W-:Y:S07]  /*4110*/  @!P0 IMAD.U32 R49, RZ, RZ, UR8 ;  /* 0x00000008ff318e24 */ /* 0x00cfee000f8e00ff */
.L_x_72:
[----:B-----5:R-:W-:Y:S01]  /*4120*/  @!P2 FSETP.EQ.AND P0, PT, R49, RZ, PT ;  /* 0x000000ff3100a20b */ /* 0x020fe20003f02000 */
[----:B------:R-:W-:Y:S01]  /*4130*/  @!UPT UIADD3 URZ, UPT, UPT, URZ, URZ, URZ ;  /* 0x000000fffffff290 */ /* 0x000fe2000fffe0ff */
[----:B------:R-:W-:Y:S11]  /*4140*/  @!P2 BRA `(.L_x_73) ;  /* 0x000000000014a947 */ /* 0x000ff60003800000 */
[----:B------:R-:W-:Y:S02]  /*4150*/  LOP3.LUT P2, RZ, R96, 0xff, RZ, 0xc0, !PT ;  /* 0x000000ff60ff7812 */ /* 0x000fe4000784c0ff */
[----:B------:R-:W-:Y:S04]  /*4160*/  PLOP3.LUT P0, PT, PT, PT, UP0, 0x80, 0x8 ;  /* 0x000000000008781c */ /* 0x000fe80003f0f008 */
[----:B------:R-:W-:Y:S07]  /*4170*/  PLOP3.LUT P0, PT, P0, PT, PT, 0x8, 0x80 ;  /* 0x000000000080781c */ /* 0x000fee000070e170 */
[----:B------:R-:W-:Y:S11]  /*4180*/  @P2 FSETP.EQ.AND P0, PT, R49, RZ, PT ;  /* 0x000000ff3100220b */ /* 0x000ff60003f02000 */
[----:B------:R-:W-:Y:S02]  /*4190*/  @!UPT UIADD3 URZ, UPT, UPT, URZ, URZ, URZ ;  /* 0x000000fffffff290 */ /* 0x000fe4000fffe0ff */
.L_x_73:
[----:B------:R-:W3:Y:S01]  /*41a0*/  SYNCS.PHASECHK.TRANS64.TRYWAIT P2, [UR7+0x60], R14 ;  /* 0x0000600eff0075a7 */ /* 0x000ee20008041107 */
[----:B------:R-:W-:Y:S04]  /*41b0*/  ELECT P4, URZ, PT ;  /* 0x0000000000ff782f */ /* 0x000fe80003880000 */
[----:B------:R-:W-:Y:S11]  /*41c0*/  PLOP3.LUT P4, PT, P0, P4, PT, 0xf2, 0x2f ;  /* 0x00000000002f781c */ /* 0x000ff60000789e72 */
[----:B------:R-:W-:Y:S02]  /*41d0*/  @!UPT UIADD3 URZ, UPT, UPT, URZ, URZ, URZ ;  /* 0x000000fffffff290 */ /* 0x000fe4000fffe0ff */
[----:B-1----:R-:W-:Y:S05]  /*41e0*/  @!P4 IADD3 R8, P0, PT, R30, 0x580, RZ ;  /* 0x000005801e08c810 */ /* 0x002fea0007f1e0ff */
[----:B--2---:R-:W-:Y:S01]  /*41f0*/  @!P4 IMAD.X R2, RZ, RZ, R31, P0 ;  /* 0x000000ffff02c224 */ /* 0x004fe200000e061f */
[----:B---3--:R-:W-:Y:S07]  /*4200*/  @!P2 BRA `(.L_x_74) ;  /* 0x000000540040a947 */ /* 0x008fee0003800000 */
.L_x_155:
[----:B------:R-:W-:Y:S01]  /*4210*/  @!P4 R2UR UR8, R2 ;  /* 0x000000000208c2ca */ /* 0x000fe200000e0000 */
[----:B------:R-:W-:Y:S01]  /*4220*/  VOTEU.ALL UP1, P4 ;  /* 0x0000000000ff7886 */ /* 0x000fe20002020000 */
[----:B------:R-:W-:Y:S01]  /*4230*/  @!P4 R2UR UR9, R8 ;  /* 0x000000000809c2ca */ /* 0x000fe200000e0000 */
[----:B-1----:R-:W-:Y:S01]  /*4240*/  @!P4 IMAD.MOV.U32 R0, RZ, RZ, 0x1000 ;  /* 0x00001000ff00c424 */ /* 0x002fe200078e00ff */
[----:B------:R-:W-:Y:S01]  /*4250*/  UMOV UR10, 0x0 ;  /* 0x00000000000a7882 */ /* 0x000fe20000000000 */
[----:B------:R-:W-:Y:S01]  /*4260*/  UMOV UR11, 0x10000000 ;  /* 0x10000000000b7882 */ /* 0x000fe20000000000 */
[----:B------:R-:W-:Y:S01]  /*4270*/  @!UP1 UIADD3 UR32, UPT, UPT, UR7, 0x200, URZ ;  /* 0x0000020007209890 */ /* 0x000fe2000fffe0ff */
[----:B------:R-:W-:Y:S06]  /*4280*/  VOTEU.ALL UP1, P4 ;  /* 0x0000000000ff7886 */ /* 0x000fec0002020000 */
[----:B------:R-:W-:Y:S01]  /*4290*/  IMAD.U32 R9, RZ, RZ, UR8 ;  /* 0x00000008ff097e24 */ /* 0x000fe2000f8e00ff */
[----:B------:R-:W-:Y:S01]  /*42a0*/  UPRMT UR8, UR37, 0x654, UR33 ;  /* 0x0000065425087896 */ /* 0x000fe20008000021 */
[----:B------:R-:W-:Y:S03]  /*42b0*/  IMAD.U32 R8, RZ, RZ, UR9 ;  /* 0x00000009ff087e24 */ /* 0x000fe6000f8e00ff */
[----:B------:R-:W-:Y:S02]  /*42c0*/  @!P4 R2UR UR15, R9 ;  /* 0x00000000090fc2ca */ /* 0x000fe400000e0000 */
[----:B------:R-:W-:Y:S02]  /*42d0*/  @!P4 R2UR UR14, R8 ;  /* 0x00000000080ec2ca */ /* 0x000fe400000e0000 */
[----:B------:R-:W-:Y:S05]  /*42e0*/  @!P4 IADD3 R8, P0, PT, R30, 0x580, RZ ;  /* 0x000005801e08c810 */ /* 0x000fea0007f1e0ff */
[----:B------:R-:W-:Y:S06]  /*42f0*/  @!P4 IMAD.X R2, RZ, RZ, R31, P0 ;  /* 0x000000ffff02c224 */ /* 0x000fec00000e061f */
[----:B------:R1:W-:Y:S01]  /*4300*/  @!UP1 UTMALDG.3D [UR32], [UR14], desc[UR10] ;  /* 0x00000a200e0095b4 */ /* 0x0003e20008011000 */
[----:B------:R1:W-:Y:S01]  /*4310*/  @!P4 SYNCS.ARRIVE.TRANS64.RED.A0TR RZ, [UR7+0x40], R0 ;  /* 0x00004000ffffc9a7 */ /* 0x0003e20008300407 */
[----:B------:R-:W-:Y:S01]  /*4320*/  SYNCS.ARRIVE.TRANS64.RED.A1T0 RZ, [UR8], RZ ;  /* 0x000000ffffff79a7 */ /* 0x000fe20008100408 */
[----:B------:R-:W2:Y:S02]  /*4330*/  SYNCS.PHASECHK.TRANS64.TRYWAIT P2, [UR7+0x68], R14 ;  /* 0x0000680eff0075a7 */ /* 0x000ea40008041107 */
[----:B-12---:R-:W-:Y:S05]  /*4340*/  @!P2 BRA `(.L_x_75) ;  /* 0x000000540008a947 */ /* 0x006fea0003800000 */
.L_x_157:
[----:B------:R-:W-:Y:S01]  /*4350*/  @!P4 R2UR UR8, R2 ;  /* 0x000000000208c2ca */ /* 0x000fe200000e0000 */
[----:B------:R-:W-:Y:S01]  /*4360*/  VOTEU.ALL UP1, P4 ;  /* 0x0000000000ff7886 */ /* 0x000fe20002020000 */
[----:B------:R-:W-:Y:S01]  /*4370*/  @!P4 R2UR UR9, R8 ;  /* 0x000000000809c2ca */ /* 0x000fe200000e0000 */
[----:B-1----:R-:W-:Y:S01]  /*4380*/  @!P4 IMAD.MOV.U32 R0, RZ, RZ, 0x1000 ;  /* 0x00001000ff00c424 */ /* 0x002fe200078e00ff */
[----:B------:R-:W-:Y:S01]  /*4390*/  UMOV UR10, 0x0 ;  /* 0x00000000000a7882 */ /* 0x000fe20000000000 */
[----:B------:R-:W-:Y:S01]  /*43a0*/  UMOV UR11, 0x10000000 ;  /* 0x10000000000b7882 */ /* 0x000fe20000000000 */
[----:B------:R-:W-:Y:S02]  /*43b0*/  @!UP1 UIADD3 UR26, UPT, UPT, UR34, 0x40, URZ ;  /* 0x00000040221a9890 */ /* 0x000fe4000fffe0ff */
[----:B------:R-:W-:Y:S01]  /*43c0*/  @!UP1 UIADD3 UR24, UPT, UPT, UR7, 0x1200, URZ ;  /* 0x0000120007189890 */ /* 0x000fe2000fffe0ff */
[----:B------:R-:W-:Y:S01]  /*43d0*/  VOTEU.ALL UP1, P4 ;  /* 0x0000000000ff7886 */ /* 0x000fe20002020000 */
[----:B------:R-:W-:Y:S01]  /*43e0*/  UMOV UR27, UR35 ;  /* 0x00000023001b7c82 */ /* 0x000fe20008000000 */
[----:B------:R-:W-:Y:S02]  /*43f0*/  UMOV UR28, UR36 ;  /* 0x00000024001c7c82 */ /* 0x000fe40008000000 */
        /* <DEDUP_REMOVED lines=12> */
.L_x_159:
[----:B------:R-:W2:Y:S01]  /*44c0*/  LDC.64 R12, c[0x0][0xb18] ;  /* 0x0002c600ff0c7b82 */ /* 0x000ea20000000a00 */
[----:B------:R-:W-:Y:S01]  /*44d0*/  @!P4 R2UR UR8, R2 ;  /* 0x000000000208c2ca */ /* 0x000fe200000e0000 */
[----:B------:R-:W-:Y:S01]  /*44e0*/  VOTEU.ALL UP1, P4 ;  /* 0x0000000000ff7886 */ /* 0x000fe20002020000 */
[----:B------:R-:W-:Y:S01]  /*44f0*/  @!P4 R2UR UR9, R8 ;  /* 0x000000000809c2ca */ /* 0x000fe200000e0000 */
[----:B-1----:R-:W-:Y:S01]  /*4500*/  @!P4 IMAD.MOV.U32 R0, RZ, RZ, 0x1000 ;  /* 0x00001000ff00c424 */ /* 0x002fe200078e00ff */
[----:B------:R-:W-:Y:S03]  /*4510*/  UMOV UR10, 0x0 ;  /* 0x00000000000a7882 */ /* 0x000fe60000000000 */
[----:B------:R-:W1:Y:S01]  /*4520*/  @!P1 LDC R2, c[0x0][0xb0c] ;  /* 0x0002c300ff029b82 */ /* 0x000e620000000800 */
[----:B------:R-:W-:Y:S01]  /*4530*/  @!UP1 UIADD3 UR18, UPT, UPT, UR34, 0x80, URZ ;  /* 0x0000008022129890 */ /* 0x000fe2000fffe0ff */
[----:B------:R-:W-:Y:S01]  /*4540*/  @P3 SHF.R.U32.HI R26, RZ, 0x10, R21 ;  /* 0x00000010ff1a3819 */ /* 0x000fe20000011615 */
[----:B------:R-:W-:Y:S01]  /*4550*/  @!UP1 UIADD3 UR16, UPT, UPT, UR7, 0x2200, URZ ;  /* 0x0000220007109890 */ /* 0x000fe2000fffe0ff */
[----:B------:R-:W-:Y:S01]  /*4560*/  VIADD R28, R28, 0x1 ;  /* 0x000000011c1c7836 */ /* 0x000fe20000000000 */
[----:B------:R-:W-:Y:S01]  /*4570*/  VOTEU.ALL UP1, P4 ;  /* 0x0000000000ff7886 */ /* 0x000fe20002020000 */
[----:B------:R-:W-:Y:S01]  /*4580*/  UMOV UR11, 0x10000000 ;  /* 0x10000000000b7882 */ /* 0x000fe20000000000 */
[----:B------:R-:W-:Y:S01]  /*4590*/  UMOV UR19, UR35 ;  /* 0x0000002300137c82 */ /* 0x000fe20008000000 */
[----:B------:R-:W-:Y:S01]  /*45a0*/  IMAD.U32 R9, RZ, RZ, UR8 ;  /* 0x00000008ff097e24 */ /* 0x000fe2000f8e00ff */
[----:B------:R-:W-:Y:S01]  /*45b0*/  UMOV UR20, UR36 ;  /* 0x0000002400147c82 */ /* 0x000fe20008000000 */
[----:B------:R-:W-:Y:S01]  /*45c0*/  IMAD.U32 R8, RZ, RZ, UR9 ;  /* 0x00000009ff087e24 */ /* 0x000fe2000f8e00ff */
[----:B------:R-:W-:Y:S02]  /*45d0*/  UPRMT UR8, UR37, 0x654, UR17 ;  /* 0x0000065425087896 */ /* 0x000fe40008000011 */
[----:B------:R-:W-:Y:S02]  /*45e0*/  @!P4 R2UR UR15, R9 ;  /* 0x00000000090fc2ca */ /* 0x000fe400000e0000 */
[----:B------:R-:W-:Y:S02]  /*45f0*/  @!P4 R2UR UR14, R8 ;  /* 0x00000000080ec2ca */ /* 0x000fe400000e0000 */
[----:B------:R-:W3:Y:S11]  /*4600*/  LDC.64 R8, c[0x0][0xb10] ;  /* 0x0002c400ff087b82 */ /* 0x000ef60000000a00 */
[----:B------:R1:W-:Y:S01]  /*4610*/  @!UP1 UTMALDG.3D [UR16], [UR14], desc[UR10] ;  /* 0x00000a100e0095b4 */ /* 0x0003e20008011000 */
[----:B------:R5:W-:Y:S01]  /*4620*/  @!P4 SYNCS.ARRIVE.TRANS64.RED.A0TR RZ, [UR7+0x50], R0 ;  /* 0x00005000ffffc9a7 */ /* 0x000be20008300407 */
[C---:B---3--:R-:W-:Y:S01]  /*4630*/  @!P1 IMAD.HI.U32 R8, R11.reuse, R8, RZ ;  /* 0x000000080b089227 */ /* 0x048fe200078e00ff */
[----:B--2---:R-:W-:Y:S02]  /*4640*/  @!P1 ISETP.NE.AND P0, PT, R12, 0x1, PT ;  /* 0x000000010c00980c */ /* 0x004fe40003f05270 */
[----:B-1----:R-:W-:Y:S01]  /*4650*/  @!P1 ISETP.NE.AND P2, PT, R2, 0x1, PT ;  /* 0x000000010200980c */ /* 0x002fe20003f45270 */
[----:B------:R-:W-:Y:S01]  /*4660*/  SYNCS.ARRIVE.TRANS64.RED.A1T0 RZ, [UR8], RZ ;  /* 0x000000ffffff79a7 */ /* 0x000fe20008100408 */
[C---:B------:R-:W-:Y:S01]  /*4670*/  @!P1 IMAD.HI.U32 R13, R10.reuse, R13, RZ ;  /* 0x0000000d0a0d9227 */ /* 0x040fe200078e00ff */
[----:B------:R-:W-:Y:S04]  /*4680*/  @!P1 SHF.R.U32.HI R8, RZ, R9, R8 ;  /* 0x00000009ff089219 */ /* 0x000fe80000011608 */
[----:B------:R-:W-:Y:S01]  /*4690*/  @!P1 SEL R8, R11, R8, !P2 ;  /* 0x000000080b089207 */ /* 0x000fe20005000000 */
[----:B------:R-:W1:Y:S01]  /*46a0*/  SYNCS.PHASECHK.TRANS64.TRYWAIT P5, [UR7+0x78], R14 ;  /* 0x0000780eff0075a7 */ /* 0x000e6200080a1107 */
[----:B-----5:R-:W2:Y:S02]  /*46b0*/  @!P1 LDC R0, c[0x0][0xb20] ;  /* 0x0002c800ff009b82 */ /* 0x020ea40000000800 */
[----:B--2---:R-:W-:Y:S04]  /*46c0*/  @!P1 SHF.R.U32.HI R0, RZ, R0, R13 ;  /* 0x00000000ff009219 */ /* 0x004fe8000001160d */
[----:B------:R-:W-:Y:S05]  /*46d0*/  @!P1 SEL R9, R10, R0, !P0 ;  /* 0x000000000a099207 */ /* 0x000fea0004000000 */
[----:B------:R-:W-:Y:S02]  /*46e0*/  @!P1 IMAD.IADD R0, R9, 0x1, -R8 ;  /* 0x0000000109009824 */ /* 0x000fe400078e0a08 */
[----:B------:R-:W-:Y:S02]  /*46f0*/  @!P1 IMAD.IADD R8, R8, 0x1, -R9 ;  /* 0x0000000108089824 */ /* 0x000fe400078e0a09 */
[----:B------:R-:W-:Y:S02]  /*4700*/  @!P1 IMAD R11, R0, R2, R11 ;  /* 0x00000002000b9224 */ /* 0x000fe400078e020b */
[----:B------:R-:W-:Y:S01]  /*4710*/  @!P1 IMAD R10, R8, R12, R10 ;  /* 0x0000000c080a9224 */ /* 0x000fe200078e020a */
[----:B-1----:R-:W-:Y:S06]  /*4720*/  @!P5 BRA `(.L_x_77) ;  /* 0x000000500040d947 */ /* 0x002fec0003800000 */
.L_x_161:
[----:B------:R-:W-:Y:S01]  /*4730*/  @!P4 IADD3 R2, P0, PT, R30, 0x580, RZ ;  /* 0x000005801e02c810 */ /* 0x000fe20007f1e0ff */
[----:B------:R-:W-:Y:S01]  /*4740*/  VOTEU.ALL UP1, P4 ;  /* 0x0000000000ff7886 */ /* 0x000fe20002020000 */
[----:B------:R-:W-:Y:S01]  /*4750*/  UMOV UR18, 0x0 ;  /* 0x0000000000127882 */ /* 0x000fe20000000000 */
[----:B------:R-:W-:Y:S01]  /*4760*/  UMOV UR19, 0x10000000 ;  /* 0x1000000000137882 */ /* 0x000fe20000000000 */
[----:B------:R-:W-:Y:S01]  /*4770*/  @!P4 R2UR UR9, R2 ;  /* 0x000000000209c2ca */ /* 0x000fe200000e0000 */
[----:B-1----:R-:W-:Y:S01]  /*4780*/  @!P4 IMAD.X R0, RZ, RZ, R31, P0 ;  /* 0x000000ffff00c224 */ /* 0x002fe200000e061f */
[----:B------:R-:W-:Y:S01]  /*4790*/  @!UP1 UIADD3 UR10, UPT, UPT, UR34, 0xc0, URZ ;  /* 0x000000c0220a9890 */ /* 0x000fe2000fffe0ff */
[----:B------:R-:W-:Y:S01]  /*47a0*/  ISETP.NE.AND P0, PT, R28, 0x2, PT ;  /* 0x000000021c00780c */ /* 0x000fe20003f05270 */
[----:B------:R-:W-:Y:S01]  /*47b0*/  UMOV UR11, UR35 ;  /* 0x00000023000b7c82 */ /* 0x000fe20008000000 */
[----:B------:R-:W-:Y:S01]  /*47c0*/  UMOV UR12, UR36 ;  /* 0x00000024000c7c82 */ /* 0x000fe20008000000 */
[----:B------:R-:W-:Y:S01]  /*47d0*/  @!P4 R2UR UR8, R0 ;  /* 0x000000000008c2ca */ /* 0x000fe200000e0000 */
[----:B------:R-:W-:Y:S01]  /*47e0*/  IMAD.IADD R14, R10, 0x1, R94 ;  /* 0x000000010a0e7824 */ /* 0x000fe200078e025e */
[----:B------:R-:W-:Y:S01]  /*47f0*/  @P3 R2UR UR36, R26 ;  /* 0x000000001a2432ca */ /* 0x000fe200000e0000 */
[----:B------:R-:W-:Y:S01]  /*4800*/  IMAD.IADD R15, R11, 0x1, R95 ;  /* 0x000000010b0f7824 */ /* 0x000fe200078e025f */
[----:B------:R-:W-:Y:S02]  /*4810*/  SEL R0, RZ, 0x1, P0 ;  /* 0x00000001ff007807 */ /* 0x000fe40000000000 */
[----:B------:R-:W-:Y:S01]  /*4820*/  LOP3.LUT R29, R29, 0x1, RZ, 0x3c, !PT ;  /* 0x000000011d1d7812 */ /* 0x000fe200078e3cff */
[----:B------:R-:W-:Y:S01]  /*4830*/  IMAD.U32 R8, RZ, RZ, UR9 ;  /* 0x00000009ff087e24 */ /* 0x000fe2000f8e00ff */
[----:B------:R-:W-:Y:S01]  /*4840*/  @!UP1 UIADD3 UR9, UPT, UPT, UR7, 0x58, URZ ;  /* 0x0000005807099890 */ /* 0x000fe2000fffe0ff */
[----:B------:R-:W-:Y:S02]  /*4850*/  LOP3.LUT R27, R27, R0, RZ, 0x3c, !PT ;  /* 0x000000001b1b7212 */ /* 0x000fe400078e3cff */
[----:B------:R-:W-:Y:S02]  /*4860*/  SEL R28, R28, RZ, P0 ;  /* 0x000000ff1c1c7207 */ /* 0x000fe40000000000 */
[----:B------:R-:W-:Y:S01]  /*4870*/  IMAD.U32 R9, RZ, RZ, UR8 ;  /* 0x00000008ff097e24 */ /* 0x000fe2000f8e00ff */
[----:B------:R-:W-:Y:S01]  /*4880*/  @!P4 R2UR UR14, R8 ;  /* 0x00000000080ec2ca */ /* 0x000fe200000e0000 */
[----:B------:R-:W-:Y:S01]  /*4890*/  @!UP1 UIADD3 UR8, UPT, UPT, UR7, 0x3200, URZ ;  /* 0x0000320007089890 */ /* 0x000fe2000fffe0ff */
[----:B------:R-:W-:Y:S02]  /*48a0*/  VOTEU.ALL UP1, P4 ;  /* 0x0000000000ff7886 */ /* 0x000fe40002020000 */
[----:B------:R-:W-:Y:S11]  /*48b0*/  @!P4 R2UR UR15, R9 ;  /* 0x00000000090fc2ca */ /* 0x000ff600000e0000 */
[----:B------:R-:W-:Y:S02]  /*48c0*/  @!UPT UIADD3 URZ, UPT, UPT, URZ, URZ, URZ ;  /* 0x000000fffffff290 */ /* 0x000fe4000fffe0ff */
[----:B------:R2:W-:Y:S01]  /*48d0*/  @!UP1 UTMALDG.3D [UR8], [UR14], desc[UR18] ;  /* 0x000012080e0095b4 */ /* 0x0005e20008011000 */
[----:B------:R2:W-:Y:S01]  /*48e0*/  @!P4 SYNCS.ARRIVE.TRANS64.RED.A0TR RZ, [UR7+0x58], R25 ;  /* 0x00005819ffffc9a7 */ /* 0x0005e20008300407 */
[----:B------:R-:W-:Y:S01]  /*48f0*/  UPLOP3.LUT UP1, UPT, UPT, UPT, UPT, 0x80, 0x8 ;  /* 0x000000000008789c */ /* 0x000fe20003f2f070 */
[----:B------:R-:W-:Y:S01]  /*4900*/  SYNCS.ARRIVE.TRANS64.RED.A1T0 RZ, [UR13], RZ ;  /* 0x000000ffffff79a7 */ /* 0x000fe2000810040d */
[----:B------:R-:W-:Y:S09]  /*4910*/  @P3 BRA `(.L_x_78) ;  /* 0xfffffff000a03947 */ /* 0x000ff2000383ffff */
[----:B------:R-:W-:-:S04]  /*4920*/  SHF.L.U32 R2, R29, 0x1f, RZ ;  /* 0x0000001f1d027819 */ /* 0x000fc800000006ff */
[----:B------:R-:W1:Y:S02]  /*4930*/  SYNCS.PHASECHK.TRANS64.TRYWAIT P0, [UR7+0x60], R2 ;  /* 0x00006002ff0075a7 */ /* 0x000e640008001107 */
[----:B-1----:R-:W-:Y:S05]  /*4940*/  @!P0 BRA `(.L_x_79) ;  /* 0x0000004c00d08947 */ /* 0x002fea0003800000 */
.L_x_163:
[----:B------:R-:W3:Y:S02]  /*4950*/  SYNCS.PHASECHK.TRANS64.TRYWAIT P0, [UR7+0x68], R2 ;  /* 0x00006802ff0075a7 */ /* 0x000ee40008001107 */
[----:B---3--:R-:W-:Y:S05]  /*4960*/  @!P0 BRA `(.L_x_80) ;  /* 0x0000004c00e08947 */ /* 0x008fea0003800000 */
.L_x_165:
[----:B------:R-:W3:Y:S02]  /*4970*/  SYNCS.PHASECHK.TRANS64.TRYWAIT P0, [UR7+0x70], R2 ;  /* 0x00007002ff0075a7 */ /* 0x000ee40008001107 */
[----:B---3--:R-:W-:Y:S05]  /*4980*/  @!P0 BRA `(.L_x_81) ;  /* 0x0000004c00f08947 */ /* 0x008fea0003800000 */
.L_x_167:
[----:B-1----:R-:W-:-:S07]  /*4990*/  MOV R0, UR7 ;  /* 0x0000000700007c02 */ /* 0x002fce0008000f00 */
.L_x_82:
[----:B-1----:R-:W-:-:S04]  /*49a0*/  SHF.L.U32 R2, R29, 0x1f, RZ ;  /* 0x0000001f1d027819 */ /* 0x002fc800000006ff */
[----:B------:R1:W3:Y:S03]  /*49b0*/  SYNCS.PHASECHK.TRANS64.TRYWAIT P0, [R0+URZ+0x78], R2 ;  /* 0x00007802000075a7 */ /* 0x0002e600080011ff */
[----:B---3--:R-:W-:Y:S05]  /*49c0*/  @!P0 NANOSLEEP.SYNCS 0x989680 ;  /* 0x009896800000895d */ /* 0x008fea0003900000 */
[----:B------:R-:W3:Y:S02]  /*49d0*/  @!P0 SYNCS.PHASECHK.TRANS64 P0, [R0+URZ+0x78], R2 ;  /* 0x00007802000085a7 */ /* 0x000ee400080010ff */
[----:B--23--:R-:W-:Y:S05]  /*49e0*/  @P0 EXIT ;  /* 0x000000000000094d */ /* 0x00cfea0003800000 */
[----:B------:R-:W-:Y:S05]  /*49f0*/  BRA `(.L_x_82) ;  /* 0xfffffffc00e87947 */ /* 0x000fea000383ffff */
.L_x_67:
[----:B------:R-:W-:-:S06]  /*4a00*/  UISETP.GE.AND UP1, UPT, UR8, 0x4, UPT ;  /* 0x000000040800788c */ /* 0x000fcc000bf26270 */
[----:B------:R-:W-:-:S13]  /*4a10*/  PLOP3.LUT P0, PT, PT, PT, UP1, 0x80, 0x8 ;  /* 0x000000000008781c */ /* 0x000fda0003f0f018 */
[----:B------:R-:W-:Y:S05]  /*4a20*/  @!P0 EXIT ;  /* 0x000000000000894d */ /* 0x000fea0003800000 */
[----:B------:R-:W-:Y:S01]  /*4a30*/  BAR.SYNC.DEFER_BLOCKING 0x6, 0xa0 ;  /* 0x0182800000007b1d */ /* 0x000fe20000010000 */
[C---:B------:R-:W-:Y:S01]  /*4a40*/  IMAD.SHL.U32 R3, R108.reuse, 0x40, RZ ;  /* 0x000000406c037824 */ /* 0x040fe200078e00ff */
[C---:B------:R-:W-:Y:S01]  /*4a50*/  LOP3.LUT R110, R108.reuse, 0x60, RZ, 0xc0, !PT ;  /* 0x000000606c6e7812 */ /* 0x040fe200078ec0ff */
[C---:B------:R-:W-:Y:S01]  /*4a60*/  IMAD.SHL.U32 R100, R108.reuse, 0x20, RZ ;  /* 0x000000206c647824 */ /* 0x040fe200078e00ff */
[----:B------:R-:W-:Y:S01]  /*4a70*/  CS2R R106, SRZ ;  /* 0x00000000006a7805 */ /* 0x000fe2000001ff00 */
[C---:B------:R-:W-:Y:S01]  /*4a80*/  IMAD.SHL.U32 R4, R108.reuse, 0x2, RZ ;  /* 0x000000026c047824 */ /* 0x040fe200078e00ff */
[----:B------:R-:W-:Y:S02]  /*4a90*/  UMOV UR49, 0x400 ;  /* 0x0000040000317882 */ /* 0x000fe40000000000 */
[----:B------:R-:W1:Y:S01]  /*4aa0*/  LDC R99, c[0x0][0x370] ;  /* 0x0000dc00ff637b82 */ /* 0x000e620000000800 */
[----:B------:R-:W-:Y:S01]  /*4ab0*/  ULEA UR49, UR37, UR49, 0x18 ;  /* 0x0000003125317291 */ /* 0x000fe2000f8ec0ff */
[----:B------:R-:W-:Y:S01]  /*4ac0*/  LOP3.LUT R2, R3, 0x180, RZ, 0xc0, !PT ;  /* 0x0000018003027812 */ /* 0x000fe200078ec0ff */
[----:B------:R-:W-:Y:S01]  /*4ad0*/  IMAD.U32 R46, R108, 0x10000, RZ ;  /* 0x000100006c2e7824 */ /* 0x000fe200078e00ff */
[----:B------:R-:W-:Y:S01]  /*4ae0*/  LOP3.LUT R100, R100, 0xc00, RZ, 0xc0, !PT ;  /* 0x00000c0064647812 */ /* 0x000fe200078ec0ff */
[----:B------:R-:W-:Y:S01]  /*4af0*/  UIADD3 UR4, UPT, UPT, UR49, 0x4200, URZ ;  /* 0x0000420031047890 */ /* 0x000fe2000fffe0ff */
[----:B------:R-:W-:Y:S01]  /*4b00*/  LOP3.LUT R4, R2, 0x20, R4, 0xf8, !PT ;  /* 0x0000002002047812 */ /* 0x000fe200078ef804 */
[----:B------:R-:W-:Y:S01]  /*4b10*/  IMAD.SHL.U32 R2, R108, 0x8, RZ ;  /* 0x000000086c027824 */ /* 0x000fe200078e00ff */
[----:B------:R-:W2:Y:S01]  /*4b20*/  LDC R42, c[0x0][0xb0c] ;  /* 0x0002c300ff2a7b82 */ /* 0x000ea20000000800 */
[----:B------:R-:W-:Y:S01]  /*4b30*/  LOP3.LUT R100, R100, 0x40, R3, 0xf8, !PT ;  /* 0x0000004064647812 */ /* 0x000fe200078ef803 */
[----:B------:R-:W-:Y:S01]  /*4b40*/  IMAD.MOV.U32 R45, RZ, RZ, RZ ;  /* 0x000000ffff2d7224 */ /* 0x000fe200078e00ff */
[----:B------:R-:W-:Y:S01]  /*4b50*/  LOP3.LUT R46, R46, 0x600000, RZ, 0xc0, !PT ;  /* 0x006000002e2e7812 */ /* 0x000fe200078ec0ff */
[----:B------:R-:W-:Y:S01]  /*4b60*/  IMAD.MOV.U32 R112, RZ, RZ, RZ ;  /* 0x000000ffff707224 */ /* 0x000fe200078e00ff */
[----:B------:R-:W-:-:S02]  /*4b70*/  LOP3.LUT R108, R108, 0x2, RZ, 0xc0, !PT ;  /* 0x000000026c6c7812 */ /* 0x000fc400078ec0ff */
[----:B------:R-:W-:Y:S02]  /*4b80*/  CS2R R104, SRZ ;  /* 0x0000000000687805 */ /* 0x000fe4000001ff00 */
[----:B------:R-:W-:Y:S01]  /*4b90*/  LOP3.LUT R2, R4, 0x30, R2, 0x78, !PT ;  /* 0x0000003004027812 */ /* 0x000fe200078e7802 */
[----:B------:R-:W4:Y:S01]  /*4ba0*/  LDC R97, c[0x0][0xb20] ;  /* 0x0002c800ff617b82 */ /* 0x000f220000000800 */
[----:B------:R-:W3:Y:S01]  /*4bb0*/  LDS R0, [UR49+0x140] ;  /* 0x00014031ff007984 */ /* 0x000ee20008000800 */
[----:B------:R-:W-:Y:S01]  /*4bc0*/  LOP3.LUT R100, R100, 0x200, R3, 0xf8, !PT ;  /* 0x0000020064647812 */ /* 0x000fe200078ef803 */
[----:B------:R-:W-:Y:S01]  /*4bd0*/  IMAD.MOV R102, RZ, RZ, -R108 ;  /* 0x000000ffff667224 */ /* 0x000fe200078e0a6c */
[----:B------:R-:W1:Y:S01]  /*4be0*/  LDCU.64 UR52, c[0x0][0x348] ;  /* 0x00006900ff3477ac */ /* 0x000e620008000a00 */
[----:B------:R-:W-:Y:S01]  /*4bf0*/  IMAD.U32 R109, RZ, RZ, UR4 ;  /* 0x00000004ff6d7e24 */ /* 0x000fe2000f8e00ff */
[----:B------:R-:W-:Y:S02]  /*4c00*/  LOP3.LUT R100, R100, R2, RZ, 0xfc, !PT ;  /* 0x0000000264647212 */ /* 0x000fe400078efcff */
[----:B------:R-:W1:Y:S01]  /*4c10*/  LDC R41, c[0x0][0xb30] ;  /* 0x0002cc00ff297b82 */ /* 0x000e620000000800 */
[----:B------:R-:W1:Y:S01]  /*4c20*/  LDCU.64 UR38, c[0x0][0x888] ;  /* 0x00011100ff2677ac */ /* 0x000e620008000a00 */
[----:B------:R-:W1:Y:S06]  /*4c30*/  LDCU.64 UR44, c[0x0][0x890] ;  /* 0x00011200ff2c77ac */ /* 0x000e6c0008000a00 */
[----:B------:R-:W1:Y:S01]  /*4c40*/  LDC.64 R92, c[0x0][0xb10] ;  /* 0x0002c400ff5c7b82 */ /* 0x000e620000000a00 */
[----:B------:R-:W-:-:S07]  /*4c50*/  UIADD3 UR48, UPT, UPT, UR49, 0x200, URZ ;  /* 0x0000020031307890 */ /* 0x000fce000fffe0ff */
[----:B------:R-:W1:Y:S08]  /*4c60*/  LDC.64 R38, c[0x0][0xb18] ;  /* 0x0002c600ff267b82 */ /* 0x000e700000000a00 */
[----:B------:R-:W1:Y:S08]  /*4c70*/  LDC.64 R36, c[0x0][0xb28] ;  /* 0x0002ca00ff247b82 */ /* 0x000e700000000a00 */
[----:B------:R-:W1:Y:S01]  /*4c80*/  LDC.64 R90, c[0x0][0x8b0] ;  /* 0x00022c00ff5a7b82 */ /* 0x000e620000000a00 */
[----:B---3--:R-:W-:-:S07]  /*4c90*/  IMAD.IADD R46, R0, 0x1, R46 ;  /* 0x00000001002e7824 */ /* 0x008fce00078e022e */
[----:B------:R-:W3:Y:S08]  /*4ca0*/  LDC.64 R88, c[0x0][0x8a8] ;  /* 0x00022a00ff587b82 */ /* 0x000ef00000000a00 */
[----:B--2-4-:R-:W1:Y:S02]  /*4cb0*/  LDC R98, c[0x0][0x374] ;  /* 0x0000dd00ff627b82 */ /* 0x014e640000000800 */
.L_x_124:
[----:B------:R-:W-:Y:S02]  /*4cc0*/  LEA R0, R112, UR49, 0x3 ;  /* 0x0000003170007c11 */ /* 0x000fe4000f8e18ff */
[----:B------:R-:W-:Y:S02]  /*4cd0*/  SHF.L.U32 R2, R106, 0x1f, RZ ;  /* 0x0000001f6a027819 */ /* 0x000fe400000006ff */
[----:B------:R-:W-:Y:S02]  /*4ce0*/  LEA R16, R112, UR49, 0x4 ;  /* 0x0000003170107c11 */ /* 0x000fe4000f8e20ff */
[----:B------:R-:W2:Y:S02]  /*4cf0*/  SYNCS.PHASECHK.TRANS64.TRYWAIT P0, [R0+URZ+0x90], R2 ;  /* 0x00009002000075a7 */ /* 0x000ea400080011ff */
[----:B-12---:R-:W-:Y:S05]  /*4d00*/  @!P0 BRA `(.L_x_83) ;  /* 0x0000004c00288947 */ /* 0x006fea0003800000 */
.L_x_168:
[----:B------:R-:W4:Y:S01]  /*4d10*/  LDC.64 R10, c[0x0][0xb10] ;  /* 0x0002c400ff0a7b82 */ /* 0x000f220000000a00 */
[----:B------:R-:W3:Y:S01]  /*4d20*/  LDS.128 R16, [R16+0x120] ;  /* 0x0001200010107984 */ /* 0x000ee20000000c00 */
[----:B-1----:R-:W-:Y:S01]  /*4d30*/  ISETP.NE.AND P1, PT, R41, 0x1, PT ;  /* 0x000000012900780c */ /* 0x002fe20003f25270 */
[----:B--2---:R-:W-:Y:S01]  /*4d40*/  VIADD R0, R0, 0xa0 ;  /* 0x000000a000007836 */ /* 0x004fe20000000000 */
[----:B------:R-:W-:Y:S04]  /*4d50*/  ISETP.GE.AND P0, PT, R40, 0x1, PT ;  /* 0x000000012800780c */ /* 0x000fe80003f06270 */
[----:B------:R-:W1:Y:S01]  /*4d60*/  LDC.64 R8, c[0x0][0xb18] ;  /* 0x0002c600ff087b82 */ /* 0x000e620000000a00 */
[----:B------:R-:W-:Y:S01]  /*4d70*/  PRMT R0, RZ, 0x654, R0 ;  /* 0x00000654ff007816 */ /* 0x000fe20000000000 */
[----:B------:R-:W-:Y:S01]  /*4d80*/  @!PT LDS RZ, [RZ] ;  /* 0x00000000fffff984 */ /* 0x000fe20000000800 */
[----:B------:R-:W-:Y:S01]  /*4d90*/  @!PT LDS RZ, [RZ] ;  /* 0x00000000fffff984 */ /* 0x000fe20000000800 */
[----:B------:R-:W-:Y:S01]  /*4da0*/  @!PT LDS RZ, [RZ] ;  /* 0x00000000fffff984 */ /* 0x000fe20000000800 */
[----:B------:R-:W-:Y:S01]  /*4db0*/  @!PT LDS RZ, [RZ] ;  /* 0x00000000fffff984 */ /* 0x000fe20000000800 */
[----:B------:R2:W-:Y:S06]  /*4dc0*/  MEMBAR.ALL.CTA ;  /* 0x0000000000007992 */ /* 0x0005ec0000008000 */
[----:B--2---:R-:W2:Y:S01]  /*4dd0*/  FENCE.VIEW.ASYNC.S ;  /* 0x00000000000073c6 */ /* 0x004ea20000000000 */
[----:B------:R-:W1:Y:S08]  /*4de0*/  @!P1 LDC R12, c[0x0][0xb20] ;  /* 0x0002c800ff0c9b82 */ /* 0x000e700000000800 */
[----:B------:R-:W1:Y:S01]  /*4df0*/  @!P1 LDC R7, c[0x0][0xb0c] ;  /* 0x0002c300ff079b82 */ /* 0x000e620000000800 */
[----:B--2---:R2:W-:Y:S01]  /*4e00*/  SYNCS.ARRIVE.TRANS64.RED.A1T0 RZ, [R0+URZ], RZ ;  /* 0x000000ff00ff79a7 */ /* 0x0045e200081004ff */
[----:B---3--:R-:W-:Y:S04]  /*4e10*/  LOP3.LUT P4, RZ, R18, 0x1, RZ, 0xc0, !PT ;  /* 0x0000000112ff7812 */ /* 0x008fe8000788c0ff */
[----:B------:R-:W-:Y:S09]  /*4e20*/  P2R R111, PR, RZ, 0x10 ;  /* 0x00000010ff6f7803 */ /* 0x000ff20000000000 */
[----:B------:R-:W-:Y:S02]  /*4e30*/  @P4 MOV R44, R16 ;  /* 0x00000010002c4202 */ /* 0x000fe40000000f00 */
[----:B------:R-:W-:Y:S01]  /*4e40*/  @P4 LOP3.LUT R43, R17, 0xffff, RZ, 0xc0, !PT ;  /* 0x0000ffff112b4812 */ /* 0x000fe200078ec0ff */
[----:B--2-4-:R-:W-:Y:S06]  /*4e50*/  @!P0 BRA `(.L_x_84) ;  /* 0x0000000000a48947 */ /* 0x014fec0003800000 */
[----:B------:R-:W-:Y:S01]  /*4e60*/  IMAD.HI.U32 R0, R98, R39, RZ ;  /* 0x0000002762007227 */ /* 0x000fe200078e00ff */
[----:B------:R-:W-:Y:S02]  /*4e70*/  ISETP.NE.AND P0, PT, R38, 0x1, PT ;  /* 0x000000012600780c */ /* 0x000fe40003f05270 */
[----:B------:R-:W-:Y:S01]  /*4e80*/  ISETP.NE.AND P2, PT, R40, 0x1, PT ;  /* 0x000000012800780c */ /* 0x000fe20003f45270 */
[----:B------:R-:W-:Y:S01]  /*4e90*/  IMAD.HI.U32 R4, R99, R92, RZ ;  /* 0x0000005c63047227 */ /* 0x000fe200078e00ff */
[----:B------:R-:W-:Y:S02]  /*4ea0*/  SHF.R.U32.HI R0, RZ, R97, R0 ;  /* 0x00000061ff007219 */ /* 0x000fe40000011600 */
[----:B------:R-:W-:Y:S01]  /*4eb0*/  ISETP.NE.AND P3, PT, R42, 0x1, PT ;  /* 0x000000012a00780c */ /* 0x000fe20003f65270 */
[----:B------:R-:W-:Y:S01]  /*4ec0*/  IMAD.HI.U32 R6, R43, R39, RZ ;  /* 0x000000272b067227 */ /* 0x000fe200078e00ff */
[-C--:B------:R-:W-:Y:S02]  /*4ed0*/  SHF.R.U32.HI R4, RZ, R93.reuse, R4 ;  /* 0x0000005dff047219 */ /* 0x080fe40000011604 */
[----:B------:R-:W-:Y:S01]  /*4ee0*/  SEL R0, R98, R0, !P0 ;  /* 0x0000000062007207 */ /* 0x000fe20004000000 */
[----:B------:R-:W-:Y:S01]  /*4ef0*/  IMAD.HI.U32 R5, R44, R92, RZ ;  /* 0x0000005c2c057227 */ /* 0x000fe200078e00ff */
[----:B------:R-:W-:Y:S03]  /*4f00*/  SEL R4, R99, R4, !P3 ;  /* 0x0000000463047207 */ /* 0x000fe60005800000 */
[-C--:B------:R-:W-:Y:S01]  /*4f10*/  IMAD.HI.U32 R3, R0, R36.reuse, RZ ;  /* 0x0000002400037227 */ /* 0x080fe200078e00ff */
[----:B------:R-:W-:Y:S03]  /*4f20*/  SHF.R.U32.HI R5, RZ, R93, R5 ;  /* 0x0000005dff057219 */ /* 0x000fe60000011605 */
[----:B------:R-:W-:Y:S01]  /*4f30*/  IMAD.HI.U32 R2, R4, R36, RZ ;  /* 0x0000002404027227 */ /* 0x000fe200078e00ff */
[----:B------:R-:W-:Y:S02]  /*4f40*/  @P2 SHF.R.U32.HI R0, RZ, R37, R3 ;  /* 0x00000025ff002219 */ /* 0x000fe40000011603 */
[----:B------:R-:W-:Y:S02]  /*4f50*/  SHF.R.U32.HI R3, RZ, R97, R6 ;  /* 0x00000061ff037219 */ /* 0x000fe40000011606 */
[----:B------:R-:W-:Y:S01]  /*4f60*/  @P2 SHF.R.U32.HI R4, RZ, R37, R2 ;  /* 0x00000025ff042219 */ /* 0x000fe20000011602 */
[----:B------:R-:W-:Y:S01]  /*4f70*/  IMAD R0, R40, R0, RZ ;  /* 0x0000000028007224 */ /* 0x000fe200078e02ff */
[----:B------:R-:W-:Y:S02]  /*4f80*/  SEL R3, R43, R3, !P0 ;  /* 0x000000032b037207 */ /* 0x000fe40004000000 */
[----:B------:R-:W-:Y:S01]  /*4f90*/  SEL R2, R44, R5, !P3 ;  /* 0x000000052c027207 */ /* 0x000fe20005800000 */
[----:B------:R-:W-:Y:S01]  /*4fa0*/  IMAD R5, R40, R4, RZ ;  /* 0x0000000428057224 */ /* 0x000fe200078e02ff */
[C---:B------:R-:W-:Y:S01]  /*4fb0*/  ISETP.GE.AND P0, PT, R3.reuse, R0, PT ;  /* 0x000000000300720c */ /* 0x040fe20003f06270 */
[C---:B------:R-:W-:Y:S03]  /*4fc0*/  IMAD.HI.U32 R0, R3.reuse, R36, RZ ;  /* 0x0000002403007227 */ /* 0x040fe600078e00ff */
[C---:B------:R-:W-:Y:S02]  /*4fd0*/  ISETP.GE.OR P0, PT, R2.reuse, R5, P0 ;  /* 0x000000050200720c */ /* 0x040fe40000706670 */
[----:B------:R-:W-:Y:S04]  /*4fe0*/  SHF.R.U32.HI R0, RZ, R37, R0 ;  /* 0x00000025ff007219 */ /* 0x000fe80000011600 */
[C---:B------:R-:W-:Y:S05]  /*4ff0*/  SEL R6, R3.reuse, R0, !P2 ;  /* 0x0000000003067207 */ /* 0x040fea0005000000 */
        /* <DEDUP_REMOVED lines=14> */
[----:B------:R-:W-:Y:S07]  /*50e0*/  IMAD R43, R3, R38, R43 ;  /* 0x00000026032b7224 */ /* 0x000fee00078e022b */
.L_x_84:
[----:B-1----:R-:W-:Y:S01]  /*50f0*/  @!P1 ISETP.NE.AND P0, PT, R8, 0x1, PT ;  /* 0x000000010800980c */ /* 0x002fe20003f05270 */
[----:B------:R-:W-:Y:S01]  /*5100*/  @!P1 IMAD.HI.U32 R0, R44, R10, RZ ;  /* 0x0000000a2c009227 */ /* 0x000fe200078e00ff */
[----:B------:R-:W-:Y:S01]  /*5110*/  @!P1 ISETP.NE.AND P2, PT, R7, 0x1, PT ;  /* 0x000000010700980c */ /* 0x000fe20003f45270 */
[----:B------:R-:W-:Y:S01]  /*5120*/  ULOP3.LUT UP0, URZ, UR48, 0x1b0, URZ, 0xc0, !UPT ;  /* 0x000001b030ff7892 */ /* 0x000fe2000f80c0ff */
[----:B------:R-:W-:Y:S01]  /*5130*/  R2UR UR42, R15 ;  /* 0x000000000f2a72ca */ /* 0x000fe200000e0000 */
[C---:B------:R-:W-:Y:S01]  /*5140*/  @!P1 IMAD.HI.U32 R2, R43.reuse, R9, RZ ;  /* 0x000000092b029227 */ /* 0x040fe200078e00ff */
[----:B------:R-:W-:Y:S02]  /*5150*/  @!P1 SHF.R.U32.HI R0, RZ, R11, R0 ;  /* 0x0000000bff009219 */ /* 0x000fe40000011600 */
[----:B------:R-:W-:Y:S01]  /*5160*/  R2UR UR41, R14 ;  /* 0x000000000e2972ca */ /* 0x000fe200000e0000 */
[----:B------:R-:W-:Y:S01]  /*5170*/  VIADD R112, R112, 0x1 ;  /* 0x0000000170707836 */ /* 0x000fe20000000000 */
[----:B------:R-:W-:Y:S02]  /*5180*/  @!P1 SHF.R.U32.HI R2, RZ, R12, R2 ;  /* 0x0000000cff029219 */ /* 0x000fe40000011602 */
[----:B------:R-:W-:Y:S02]  /*5190*/  @!P1 SEL R3, R44, R0, !P2 ;  /* 0x000000002c039207 */ /* 0x000fe40005000000 */
[----:B------:R-:W-:Y:S02]  /*51a0*/  @!P1 SEL R2, R43, R2, !P0 ;  /* 0x000000022b029207 */ /* 0x000fe40004000000 */
[----:B------:R-:W-:Y:S01]  /*51b0*/  @P4 SHF.R.U32.HI R103, RZ, 0x10, R17 ;  /* 0x00000010ff674819 */ /* 0x000fe20000011611 */
[----:B------:R-:W-:Y:S02]  /*51c0*/  USHF.L.U32 UR42, UR42, 0x6, URZ ;  /* 0x000000062a2a7899 */ /* 0x000fe400080006ff */
[----:B------:R-:W-:Y:S02]  /*51d0*/  @!P1 IMAD.IADD R0, R2, 0x1, -R3 ;  /* 0x0000000102009824 */ /* 0x000fe400078e0a03 */
[----:B------:R-:W-:Y:S01]  /*51e0*/  @!P1 IMAD.IADD R2, R3, 0x1, -R2 ;  /* 0x0000000103029824 */ /* 0x000fe200078e0a02 */
[----:B------:R-:W-:Y:S01]  /*51f0*/  USHF.L.U32 UR41, UR41, 0x8, URZ ;  /* 0x0000000829297899 */ /* 0x000fe200080006ff */
[----:B------:R-:W-:Y:S02]  /*5200*/  @!P1 IMAD R44, R0, R7, R44 ;  /* 0x00000007002c9224 */ /* 0x000fe400078e022c */
[----:B------:R-:W-:Y:S01]  /*5210*/  @!P1 IMAD R43, R2, R8, R43 ;  /* 0x00000008022b9224 */ /* 0x000fe200078e022b */
[----:B------:R-:W-:Y:S08]  /*5220*/  BRA.U !UP0, `(.L_x_85) ;  /* 0x0000000108407547 */ /* 0x000ff0000b800000 */
[----:B------:R-:W1:Y:S01]  /*5230*/  LDCU.64 UR8, c[0x4][0x88] ;  /* 0x01001100ff0877ac */ /* 0x000e620008000a00 */
[----:B------:R-:W-:Y:S01]  /*5240*/  MOV R3, 0x0 ;  /* 0x0000000000037802 */ /* 0x000fe20000000f00 */
[----:B------:R-:W-:Y:S02]  /*5250*/  HFMA2 R12, -RZ, RZ, 0, 5.9604644775390625e-08 ;  /* 0x00000001ff0c7431 */ /* 0x000fe400000001ff */
[----:B------:R-:W-:Y:S02]  /*5260*/  IMAD.MOV.U32 R8, RZ, RZ, 0x70 ;  /* 0x00000070ff087424 */ /* 0x000fe400078e00ff */
[----:B------:R-:W-:Y:S01]  /*5270*/  IMAD.MOV.U32 R13, RZ, RZ, RZ ;  /* 0x000000ffff0d7224 */ /* 0x000fe200078e00ff */
[----:B------:R-:W2:Y:S01]  /*5280*/  LDCU.64 UR6, c[0x4][0x90] ;  /* 0x01001200ff0677ac */ /* 0x000ea20008000a00 */
[----:B------:R-:W3:Y:S01]  /*5290*/  LDC.64 R2, c[0x4][R3] ;  /* 0x0100000003027b82 */ /* 0x000ee20000000a00 */
[----:B------:R-:W4:Y:S01]  /*52a0*/  LDCU.64 UR4, c[0x4][0x8] ;  /* 0x01000100ff0477ac */ /* 0x000f220008000a00 */
[----:B-1----:R-:W-:Y:S01]  /*52b0*/  MOV R5, UR9 ;  /* 0x0000000900057c02 */ /* 0x002fe20008000f00 */
[----:B------:R-:W-:Y:S01]  /*52c0*/  IMAD.U32 R4, RZ, RZ, UR8 ;  /* 0x00000008ff047e24 */ /* 0x000fe2000f8e00ff */
[----:B--2---:R-:W-:Y:S01]  /*52d0*/  MOV R7, UR7 ;  /* 0x0000000700077c02 */ /* 0x004fe20008000f00 */
[----:B------:R-:W-:Y:S01]  /*52e0*/  IMAD.U32 R6, RZ, RZ, UR6 ;  /* 0x00000006ff067e24 */ /* 0x000fe2000f8e00ff */
[----:B----4-:R-:W-:Y:S01]  /*52f0*/  MOV R11, UR5 ;  /* 0x00000005000b7c02 */ /* 0x010fe20008000f00 */
[----:B------:R-:W-:Y:S02]  /*5300*/  IMAD.U32 R10, RZ, RZ, UR4 ;  /* 0x00000004ff0a7e24 */ /* 0x000fe4000f8e00ff */
[----:B------:R-:W-:Y:S07]  /*5310*/  LEPC R20, `(.L_x_85) ;  /* 0x000000001014794e */ /* 0x000fee0000000000 */
[----:B---3-5:R-:W-:Y:S05]  /*5320*/  CALL.ABS.NOINC R2 ;  /* 0x0000000002007343 */ /* 0x028fea0003c00000 */
.L_x_85:
[----:B------:R-:W-:Y:S01]  /*5330*/  LOP3.LUT P0, RZ, R109, 0x1b0, RZ, 0xc0, !PT ;  /* 0x000001b06dff7812 */ /* 0x000fe2000780c0ff */
[----:B------:R-:W-:Y:S11]  /*5340*/  BSSY.RECONVERGENT B6, `(.L_x_86) ;  /* 0x0000013000067945 */ /* 0x000ff60003800200 */
[----:B------:R-:W-:Y:S01]  /*5350*/  @!UPT UIADD3 URZ, UPT, UPT, URZ, URZ, URZ ;  /* 0x000000fffffff290 */ /* 0x000fe2000fffe0ff */
[----:B------:R-:W-:Y:S05]  /*5360*/  @!P0 BRA `(.L_x_87) ;  /* 0x0000000000408947 */ /* 0x000fea0003800000 */
        /* <DEDUP_REMOVED lines=16> */
.L_x_87:
[----:B------:R-:W-:Y:S05]  /*5470*/  BSYNC.RECONVERGENT B6 ;  /* 0x0000000000067941 */ /* 0x000fea0003800200 */
.L_x_86:
[----:B------:R-:W-:Y:S01]  /*5480*/  ISETP.NE.U32.AND P4, PT, R90, RZ, PT ;  /* 0x000000ff5a00720c */ /* 0x000fe20003f85070 */
[----:B------:R-:W-:Y:S01]  /*5490*/  UISETP.NE.AND UP2, UPT, UR50, URZ, UPT ;  /* 0x000000ff3200728c */ /* 0x000fe2000bf45270 */
[----:B------:R-:W-:Y:S01]  /*54a0*/  ISETP.NE.U32.AND P2, PT, RZ, UR38, PT ;  /* 0x00000026ff007c0c */ /* 0x000fe2000bf45070 */
[----:B------:R-:W-:Y:S01]  /*54b0*/  UISETP.NE.U32.AND UP1, UPT, UR44, URZ, UPT ;  /* 0x000000ff2c00728c */ /* 0x000fe2000bf25070 */
[----:B------:R-:W-:Y:S01]  /*54c0*/  ISETP.NE.AND.EX P4, PT, R91, RZ, PT, P4 ;  /* 0x000000ff5b00720c */ /* 0x000fe20003f85340 */
[----:B------:R-:W-:Y:S01]  /*54d0*/  UPLOP3.LUT UP0, UPT, UPT, UPT, UPT, 0x40, 0x4 ;  /* 0x000000000004789c */ /* 0x000fe20003f0e870 */
[----:B------:R-:W-:Y:S01]  /*54e0*/  ISETP.NE.AND.EX P2, PT, RZ, UR39, PT, P2 ;  /* 0x00000027ff007c0c */ /* 0x000fe2000bf45320 */
[----:B------:R-:W-:Y:S01]  /*54f0*/  UISETP.NE.AND.EX UP1, UPT, UR45, URZ, UPT, UP1 ;  /* 0x000000ff2d00728c */ /* 0x000fe2000bf25310 */
[----:B------:R-:W-:Y:S04]  /*5500*/  PLOP3.LUT P1, PT, PT, PT, UP2, 0x80, 0x8 ;  /* 0x000000000008781c */ /* 0x000fe80003f2f028 */
[----:B------:R-:W-:Y:S06]  /*5510*/  @UP2 UPLOP3.LUT UP0, UPT, UPT, UPT, UP1, 0x80, 0x8 ;  /* 0x000000000008289c */ /* 0x000fec0003f0f010 */
[----:B------:R-:W-:Y:S01]  /*5520*/  PLOP3.LUT P0, PT, PT, PT, UP0, 0x80, 0x8 ;  /* 0x000000000008781c */ /* 0x000fe20003f0f008 */
[----:B------:R-:W-:Y:S01]  /*5530*/  @!UPT UIADD3 URZ, UPT, UPT, URZ, URZ, URZ ;  /* 0x000000fffffff290 */ /* 0x000fe2000fffe0ff */
[----:B------:R-:W-:Y:S11]  /*5540*/  BRA.U !UP1, `(.L_x_88) ;  /* 0x0000000109387547 */ /* 0x000ff6000b800000 */
[----:B------:R-:W-:Y:S01]  /*5550*/  UISETP.NE.U32.AND UP0, UPT, UR38, URZ, UPT ;  /* 0x000000ff2600728c */ /* 0x000fe2000bf05070 */
[----:B------:R-:W-:Y:S02]  /*5560*/  HFMA2 R0, -RZ, RZ, 0, 5.9604644775390625e-08 ;  /* 0x00000001ff007431 */ /* 0x000fe400000001ff */
[----:B------:R-:W-:Y:S01]  /*5570*/  IMAD.MOV.U32 R96, RZ, RZ, 0x1 ;  /* 0x00000001ff607424 */ /* 0x000fe200078e00ff */
[----:B------:R-:W-:Y:S06]  /*5580*/  UISETP.NE.AND.EX UP0, UPT, UR39, URZ, UPT, UP0 ;  /* 0x000000ff2700728c */ /* 0x000fec000bf05300 */
[----:B------:R-:W-:Y:S05]  /*5590*/  PLOP3.LUT P3, PT, PT, PT, UP0, 0x80, 0x8 ;  /* 0x000000000008781c */ /* 0x000fea0003f6f008 */
[----:B------:R-:W1:Y:S01]  /*55a0*/  @UP0 LDCU.64 UR6, c[0x0][0x888] ;  /* 0x00011100ff0607ac */ /* 0x000e620008000a00 */
[----:B------:R-:W-:Y:S07]  /*55b0*/  @UP0 UIMAD UR4, UR36, UR44, URZ ;  /* 0x0000002c240402a4 */ /* 0x000fee000f8e02ff */
[----:B------:R-:W-:Y:S01]  /*55c0*/  @!P3 PRMT R96, R0, 0x7610, R96 ;  /* 0x000076100060b816 */ /* 0x000fe20000000060 */
[----:B-1----:R-:W-:Y:S03]  /*55d0*/  @UP0 UIMAD.WIDE UR6, UR4, 0x4, UR6 ;  /* 0x00000004040608a5 */ /* 0x002fe6000f8e0206 */
[----:B------:R-:W1:Y:S03]  /*55e0*/  @!UP0 LDCU UR4, c[0x0][0x880] ;  /* 0x00011000ff0487ac */ /* 0x000e660008000800 */
[----:B------:R-:W-:Y:S01]  /*55f0*/  IMAD.U32 R2, RZ, RZ, UR6 ;  /* 0x00000006ff027e24 */ /* 0x000fe2000f8e00ff */
[----:B------:R-:W-:Y:S05]  /*5600*/  MOV R3, UR7 ;  /* 0x0000000700037c02 */ /* 0x000fea0008000f00 */
[----:B-----5:R2:W5:Y:S02]  /*5610*/  @P3 LDG.E R49, desc[UR46][R2.64] ;  /* 0x0000002e02313981 */ /* 0x020564000c1e1900 */
[----:B-12---:R-:W-:Y:S02]  /*5620*/  @!P3 IMAD.U32 R49, RZ, RZ, UR4 ;  /* 0x00000004ff31be24 */ /* 0x006fe4000f8e00ff */
.L_x_88:
[----:B------:R-:W-:Y:S05]  /*5630*/  @!P4 BRA `(.L_x_89) ;  /* 0x000000000020c947 */ /* 0x000fea0003800000 */
[----:B------:R-:W-:Y:S04]  /*5640*/  ISETP.NE.U32.AND P3, PT, R88, RZ, PT ;  /* 0x000000ff5800720c */ /* 0x000fe80003f65070 */
[----:B------:R-:W-:Y:S11]  /*5650*/  ISETP.NE.AND.EX P3, PT, R89, RZ, PT, P3 ;  /* 0x000000ff5900720c */ /* 0x000ff60003f65330 */
[----:B------:R-:W-:Y:S02]  /*5660*/  @!UPT UIADD3 URZ, UPT, UPT, URZ, URZ, URZ ;  /* 0x000000fffffff290 */ /* 0x000fe4000fffe0ff */
[----:B------:R-:W1:Y:S01]  /*5670*/  @P3 LDC.64 R2, c[0x0][0x8a8] ;  /* 0x00022a00ff023b82 */ /* 0x000e620000000a00 */
[----:B------:R-:W-:Y:S04]  /*5680*/  @P3 IMAD R0, R90, UR36, RZ ;  /* 0x000000245a003c24 */ /* 0x000fe8000f8e02ff */
[----:B-1----:R-:W-:Y:S05]  /*5690*/  @P3 IMAD.WIDE R2, R0, 0x4, R2 ;  /* 0x0000000400023825 */ /* 0x002fea00078e0202 */
[----:B-----5:R1:W5:Y:S02]  /*56a0*/  @P3 LDG.E R47, desc[UR46][R2.64] ;  /* 0x0000002e022f3981 */ /* 0x020364000c1e1900 */
[----:B-1----:R-:W2:Y:S02]  /*56b0*/  @!P3 LDC R47, c[0x0][0x8a0] ;  /* 0x00022800ff2fbb82 */ /* 0x002ea40000000800 */
.L_x_89:
[----:B-----5:R-:W-:Y:S01]  /*56c0*/  FSETP.NEU.AND P4, PT, R49, RZ, PT ;  /* 0x000000ff3100720b */ /* 0x020fe20003f8d000 */
[----:B------:R-:W-:Y:S01]  /*56d0*/  BSSY B1, `(.L_x_90) ;  /* 0x0000042000017945 */ /* 0x000fe20003800000 */
[----:B------:R-:W-:Y:S01]  /*56e0*/  SEL R5, RZ, 0xffffffff, P2 ;  /* 0xffffffffff057807 */ /* 0x000fe20001000000 */
[----:B------:R-:W-:Y:S01]  /*56f0*/  IMAD.MOV.U32 R115, RZ, RZ, 0x1 ;  /* 0x00000001ff737424 */ /* 0x000fe200078e00ff */
[----:B------:R-:W-:Y:S02]  /*5700*/  LOP3.LUT P3, RZ, R96, 0xff, RZ, 0xc0, !PT ;  /* 0x000000ff60ff7812 */ /* 0x000fe4000786c0ff */
[----:B------:R-:W-:Y:S02]  /*5710*/  CS2R R86, SRZ ;  /* 0x0000000000567805 */ /* 0x000fe4000001ff00 */
[----:B------:R-:W-:Y:S02]  /*5720*/  @P1 SEL R0, RZ, 0xffffffff, P4 ;  /* 0xffffffffff001807 */ /* 0x000fe40002000000 */
[----:B------:R-:W-:Y:S02]  /*5730*/  CS2R R84, SRZ ;  /* 0x0000000000547805 */ /* 0x000fe4000001ff00 */
[----:B------:R-:W-:Y:S02]  /*5740*/  LEA R2, R105, UR49, 0x3 ;  /* 0x0000003169027c11 */ /* 0x000fe4000f8e18ff */
[----:B------:R-:W-:Y:S02]  /*5750*/  CS2R R82, SRZ ;  /* 0x0000000000527805 */ /* 0x000fe4000001ff00 */
[----:B------:R-:W-:Y:S02]  /*5760*/  @P0 SEL R0, R5, R0, !P3 ;  /* 0x0000000005000207 */ /* 0x000fe40005800000 */
[----:B------:R-:W-:Y:S02]  /*5770*/  CS2R R80, SRZ ;  /* 0x0000000000507805 */ /* 0x000fe4000001ff00 */
[----:B------:R-:W-:Y:S02]  /*5780*/  LEA R113, R45, UR49, 0x3 ;  /* 0x000000312d717c11 */ /* 0x000fe4000f8e18ff */
[----:B------:R-:W-:Y:S02]  /*5790*/  @P1 LOP3.LUT R0, R0, 0x1, RZ, 0xc0, !PT ;  /* 0x0000000100001812 */ /* 0x000fe400078ec0ff */
[----:B------:R-:W-:Y:S02]  /*57a0*/  SHF.L.U32 R3, R107, 0x1f, RZ ;  /* 0x0000001f6b037819 */ /* 0x000fe400000006ff */
[----:B------:R-:W-:Y:S02]  /*57b0*/  ISETP.NE.U32.OR P6, PT, R0, 0x1, !P1 ;  /* 0x000000010000780c */ /* 0x000fe40004fc5470 */
[----:B------:R-:W-:Y:S02]  /*57c0*/  PLOP3.LUT P2, PT, PT, PT, UP1, 0x80, 0x8 ;  /* 0x000000000008781c */ /* 0x000fe40003f4f018 */
[----:B------:R-:W-:Y:S02]  /*57d0*/  LEA.HI R48, R45, R45, RZ, 0x1 ;  /* 0x0000002d2d307211 */ /* 0x000fe400078f08ff */
[----:B------:R-:W-:Y:S02]  /*57e0*/  SEL R4, RZ, 0xffffffff, P4 ;  /* 0xffffffffff047807 */ /* 0x000fe40002000000 */
[----:B------:R-:W-:Y:S05]  /*57f0*/  P2R R118, PR, RZ, 0x40 ;  /* 0x00000040ff767803 */ /* 0x000fea0000000000 */
[----:B------:R-:W-:Y:S02]  /*5800*/  @P6 SHF.L.U32 R0, R104, 0x1f, RZ ;  /* 0x0000001f68006819 */ /* 0x000fe400000006ff */
[----:B------:R-:W-:Y:S02]  /*5810*/  @P2 SEL R4, R5, R4, !P3 ;  /* 0x0000000405042207 */ /* 0x000fe40005800000 */
[----:B------:R1:W3:Y:S02]  /*5820*/  @P6 SYNCS.PHASECHK.TRANS64.TRYWAIT P1, [R2+URZ+0x40], R0 ;  /* 0x00004000020065a7 */ /* 0x0002e400080211ff */
[----:B------:R-:W-:Y:S04]  /*5830*/  LOP3.LUT R4, R4, 0x1, RZ, 0xc0, !PT ;  /* 0x0000000104047812 */ /* 0x000fe800078ec0ff */
[----:B------:R-:W-:Y:S04]  /*5840*/  ISETP.NE.U32.AND P5, PT, R4, 0x1, PT ;  /* 0x000000010400780c */ /* 0x000fe80003fa5070 */
[----:B------:R-:W-:Y:S01]  /*5850*/  P2R R116, PR, RZ, 0x20 ;  /* 0x00000020ff747803 */ /* 0x000fe20000000000 */
[----:B------:R4:W2:Y:S01]  /*5860*/  SYNCS.PHASECHK.TRANS64.TRYWAIT P0, [R113+URZ+0xb0], R3 ;  /* 0x0000b003710075a7 */ /* 0x0008a200080011ff */
[C---:B-1----:R-:W-:Y:S01]  /*5870*/  IMAD.SHL.U32 R0, R48.reuse, 0x80, RZ ;  /* 0x0000008030007824 */ /* 0x042fe200078e00ff */
[----:B------:R-:W-:Y:S04]  /*5880*/  LOP3.LUT R48, R48, 0xffe, RZ, 0xc0, !PT ;  /* 0x00000ffe30307812 */ /* 0x000fe800078ec0ff */
[----:B------:R-:W-:Y:S01]  /*5890*/  LOP3.LUT R0, R0, 0xffffff00, RZ, 0xc0, !PT ;  /* 0xffffff0000007812 */ /* 0x000fe200078ec0ff */
[----:B------:R-:W-:Y:S04]  /*58a0*/  IMAD.IADD R48, R45, 0x1, -R48 ;  /* 0x000000012d307824 */ /* 0x000fe800078e0a30 */
[----:B------:R-:W-:Y:S04]  /*58b0*/  IMAD.IADD R0, R46, 0x1, R0 ;  /* 0x000000012e007824 */ /* 0x000fe800078e0200 */
[----:B------:R-:W-:Y:S01]  /*58c0*/  IMAD R48, R48, 0x100000, R0 ;  /* 0x0010000030307824 */ /* 0x000fe200078e0200 */
[----:B---3--:R-:W-:Y:S01]  /*58d0*/  @P6 SEL R115, RZ, 0x1, !P1 ;  /* 0x00000001ff736807 */ /* 0x008fe20004800000 */
[----:B----4-:R-:W-:Y:S06]  /*58e0*/  @!P6 BRA `(.L_x_91) ;  /* 0x000000000080e947 */ /* 0x010fec0003800000 */
[----:B------:R-:W-:Y:S01]  /*58f0*/  @P5 IMAD R5, R105, 0x1000, R100 ;  /* 0x0000100069055824 */ /* 0x000fe200078e0264 */
[----:B------:R-:W-:Y:S01]  /*5900*/  ISETP.NE.AND P1, PT, R115, RZ, PT ;  /* 0x000000ff7300720c */ /* 0x000fe20003f25270 */
[----:B------:R-:W-:Y:S01]  /*5910*/  BSSY B0, `(.L_x_92) ;  /* 0x000000b000007945 */ /* 0x000fe20003800000 */
[----:B------:R-:W-:Y:S01]  /*5920*/  CS2R R82, SRZ ;  /* 0x0000000000527805 */ /* 0x000fe2000001ff00 */
[----:B------:R-:W-:Y:S01]  /*5930*/  @P5 VIADD R4, R5, UR49 ;  /* 0x0000003105045c36 */ /* 0x000fe20008000000 */
[----:B------:R-:W-:Y:S02]  /*5940*/  CS2R R80, SRZ ;  /* 0x0000000000507805 */ /* 0x000fe4000001ff00 */
[----:B------:R-:W-:Y:S02]  /*5950*/  CS2R R86, SRZ ;  /* 0x0000000000567805 */ /* 0x000fe4000001ff00 */
[----:B------:R-:W-:Y:S01]  /*5960*/  CS2R R84, SRZ ;  /* 0x0000000000547805 */ /* 0x000fe2000001ff00 */
[----:B------:R-:W-:Y:S04]  /*5970*/  @P5 IMAD R4, R108, -0x10, R4 ;  /* 0xfffffff06c045824 */ /* 0x000fe800078e0204 */
[----:B------:R-:W-:Y:S05]  /*5980*/  @P1 BRA `(.L_x_93) ;  /* 0x00000000000c1947 */ /* 0x000fea0003800000 */
[----:B------:R-:W-:Y:S04]  /*5990*/  SHF.L.U32 R0, R104, 0x1f, RZ ;  /* 0x0000001f68007819 */ /* 0x000fe800000006ff */
[----:B------:R-:W1:Y:S02]  /*59a0*/  SYNCS.PHASECHK.TRANS64.TRYWAIT P1, [R2+URZ+0x40], R0 ;  /* 0x00004000020075a7 */ /* 0x000e6400080211ff */
[----:B-1----:R-:W-:Y:S05]  /*59b0*/  @!P1 BRA `(.L_x_94) ;  /* 0x0000004000109947 */ /* 0x002fea0003800000 */
.L_x_93:
[----:B------:R-:W-:Y:S05]  /*59c0*/  BSYNC B0 ;  /* 0x0000000000007941 */ /* 0x000fea0003800000 */
.L_x_92:
[----:B------:R-:W-:Y:S01]  /*59d0*/  ISETP.NE.AND P1, PT, R116, RZ, PT ;  /* 0x000000ff7400720c */ /* 0x000fe20003f25270 */
[----:B-1----:R-:W-:Y:S02]  /*59e0*/  VIADD R2, R2, 0x60 ;  /* 0x0000006002027836 */ /* 0x002fe40000000000 */
[----:B------:R-:W-:Y:S02]  /*59f0*/  IMAD.U32 R0, RZ, RZ, UR37 ;  /* 0x00000025ff007e24 */ /* 0x000fe4000f8e00ff */
[----:B------:R-:W-:Y:S03]  /*5a00*/  VIADD R105, R105, 0x1 ;  /* 0x0000000169697836 */ /* 0x000fe60000000000 */
[----:B------:R-:W-:Y:S05]  /*5a10*/  PRMT R0, R0, 0x654, R2 ;  /* 0x0000065400007816 */ /* 0x000fea0000000002 */
[----:B------:R1:W3:Y:S04]  /*5a20*/  @P1 LDS.128 R80, [R5+UR49+0x200] ;  /* 0x0002003105501984 */ /* 0x0002e80008000c00 */
[----:B------:R1:W4:Y:S01]  /*5a30*/  @P1 LDS.128 R84, [R4+0x210] ;  /* 0x0002100004541984 */ /* 0x0003220000000c00 */
[C---:B------:R-:W-:Y:S01]  /*5a40*/  ISETP.NE.AND P1, PT, R105.reuse, 0x4, PT ;  /* 0x000000046900780c */ /* 0x040fe20003f25270 */
[----:B------:R-:W-:Y:S01]  /*5a50*/  @!PT LDS RZ, [RZ] ;  /* 0x00000000fffff984 */ /* 0x000fe20000000800 */
[----:B------:R-:W-:Y:S01]  /*5a60*/  @!PT LDS RZ, [RZ] ;  /* 0x00000000fffff984 */ /* 0x000fe20000000800 */
[----:B------:R-:W-:Y:S01]  /*5a70*/  @!PT LDS RZ, [RZ] ;  /* 0x00000000fffff984 */ /* 0x000fe20000000800 */
[----:B------:R-:W-:Y:S01]  /*5a80*/  @!PT LDS RZ, [RZ] ;  /* 0x00000000fffff984 */ /* 0x000fe20000000800 */
[----:B------:R5:W-:Y:S06]  /*5a90*/  MEMBAR.ALL.CTA ;  /* 0x0000000000007992 */ /* 0x000bec0000008000 */
[----:B-----5:R-:W5:Y:S01]  /*5aa0*/  FENCE.VIEW.ASYNC.S ;  /* 0x00000000000073c6 */ /* 0x020f620000000000 */
[----:B------:R-:W-:Y:S01]  /*5ab0*/  SEL R105, R105, RZ, P1 ;  /* 0x000000ff69697207 */ /* 0x000fe20000800000 */
[----:B-----5:R5:W-:Y:S02]  /*5ac0*/  SYNCS.ARRIVE.TRANS64.RED.A1T0 RZ, [R0+URZ], RZ ;  /* 0x000000ff00ff79a7 */ /* 0x020be400081004ff */
[----:B-----5:R-:W-:Y:S04]  /*5ad0*/  SEL R0, RZ, 0x1, P1 ;  /* 0x00000001ff007807 */ /* 0x020fe80000800000 */
[----:B-1-3--:R-:W-:Y:S02]  /*5ae0*/  LOP3.LUT R104, R104, R0, RZ, 0x3c, !PT ;  /* 0x0000000068687212 */ /* 0x00afe400078e3cff */
.L_x_91:
[----:B------:R-:W-:Y:S05]  /*5af0*/  BSYNC B1 ;  /* 0x0000000000017941 */ /* 0x000fea0003800000 */
.L_x_90:
[----:B------:R-:W-:Y:S04]  /*5b00*/  SHF.R.U32.HI R0, RZ, 0x15, R48 ;  /* 0x00000015ff007819 */ /* 0x000fe80000011630 */
[----:B------:R-:W-:Y:S01]  /*5b10*/  LOP3.LUT P1, RZ, R0, 0x3, R101, 0x48, !PT ;  /* 0x0000000300ff7812 */ /* 0x000fe20007824865 */
[----:B------:R-:W-:Y:S01]  /*5b20*/  @!UPT UIADD3 URZ, UPT, UPT, URZ, URZ, URZ ;  /* 0x000000fffffff290 */ /* 0x000fe2000fffe0ff */
[----:B--2---:R-:W-:Y:S11]  /*5b30*/  @P0 BRA `(.L_x_95) ;  /* 0x0000000000080947 */ /* 0x004ff60003800000 */
[----:B------:R-:W1:Y:S02]  /*5b40*/  SYNCS.PHASECHK.TRANS64.TRYWAIT P0, [R113+URZ+0xb0], R3 ;  /* 0x0000b003710075a7 */ /* 0x000e6400080011ff */
[----:B-1----:R-:W-:Y:S05]  /*5b50*/  @!P0 BRA `(.L_x_96) ;  /* 0x0000003c00bc8947 */ /* 0x002fea0003800000 */
.L_x_95:
[----:B------:R-:W-:Y:S05]  /*5b60*/  @!P1 BRA `(.L_x_97) ;  /* 0x0000000000409947 */ /* 0x000fea0003800000 */
[----:B------:R-:W2:Y:S01]  /*5b70*/  LDCU.64 UR8, c[0x4][0x78] ;  /* 0x01000f00ff0877ac */ /* 0x000ea20008000a00 */
[----:B-1----:R-:W-:Y:S01]  /*5b80*/  MOV R3, 0x0 ;  /* 0x0000000000037802 */ /* 0x002fe20000000f00 */
[----:B------:R-:W-:Y:S02]  /*5b90*/  HFMA2 R12, -RZ, RZ, 0, 5.9604644775390625e-08 ;  /* 0x00000001ff0c7431 */ /* 0x000fe400000001ff */
[----:B------:R-:W-:Y:S02]  /*5ba0*/  IMAD.MOV.U32 R8, RZ, RZ, 0x192 ;  /* 0x00000192ff087424 */ /* 0x000fe400078e00ff */
[----:B------:R-:W-:Y:S01]  /*5bb0*/  IMAD.MOV.U32 R13, RZ, RZ, RZ ;  /* 0x000000ffff0d7224 */ /* 0x000fe200078e00ff */
[----:B------:R-:W1:Y:S01]  /*5bc0*/  LDCU.64 UR6, c[0x4][0x80] ;  /* 0x01001000ff0677ac */ /* 0x000e620008000a00 */
[----:B------:R-:W3:Y:S01]  /*5bd0*/  LDC.64 R2, c[0x4][R3] ;  /* 0x0100000003027b82 */ /* 0x000ee20000000a00 */
[----:B------:R-:W5:Y:S01]  /*5be0*/  LDCU.64 UR4, c[0x4][0x18] ;  /* 0x01000300ff0477ac */ /* 0x000f620008000a00 */
[----:B--2---:R-:W-:Y:S01]  /*5bf0*/  MOV R5, UR9 ;  /* 0x0000000900057c02 */ /* 0x004fe20008000f00 */
[----:B------:R-:W-:Y:S01]  /*5c00*/  IMAD.U32 R4, RZ, RZ, UR8 ;  /* 0x00000008ff047e24 */ /* 0x000fe2000f8e00ff */
[----:B-1----:R-:W-:Y:S01]  /*5c10*/  MOV R7, UR7 ;  /* 0x0000000700077c02 */ /* 0x002fe20008000f00 */
[----:B------:R-:W-:Y:S01]  /*5c20*/  IMAD.U32 R6, RZ, RZ, UR6 ;  /* 0x00000006ff067e24 */ /* 0x000fe2000f8e00ff */
[----:B-----5:R-:W-:Y:S01]  /*5c30*/  MOV R11, UR5 ;  /* 0x00000005000b7c02 */ /* 0x020fe20008000f00 */
[----:B------:R-:W-:Y:S02]  /*5c40*/  IMAD.U32 R10, RZ, RZ, UR4 ;  /* 0x00000004ff0a7e24 */ /* 0x000fe4000f8e00ff */
[----:B------:R-:W-:Y:S07]  /*5c50*/  LEPC R20, `(.L_x_97) ;  /* 0x000000001014794e */ /* 0x000fee0000000000 */
[----:B---34-:R-:W-:Y:S05]  /*5c60*/  CALL.ABS.NOINC R2 ;  /* 0x0000000002007343 */ /* 0x018fea0003c00000 */
.L_x_97:
[----:B------:R-:W-:Y:S01]  /*5c70*/  F2FP.F16.E4M3.UNPACK_B R4, R81 ;  /* 0x00000051ff04723e */ /* 0x000fe200020006ff */
[----:B------:R-:W-:Y:S05]  /*5c80*/  WARPSYNC.ALL ;  /* 0x0000000000007948 */ /* 0x000fea0003800000 */
[----:B------:R-:W-:Y:S01]  /*5c90*/  R2UR UR4, R48 ;  /* 0x00000000300472ca */ /* 0x000fe200000e0000 */
[--C-:B------:R-:W-:Y:S01]  /*5ca0*/  HADD2.F32 R53, -RZ, R4.reuse.H0_H0 ;  /* 0x20000004ff357230 */ /* 0x100fe20000004100 */
[-C--:B-1----:R-:W-:Y:S01]  /*5cb0*/  F2FP.F16.E4M3.UNPACK_B R3, R80.reuse ;  /* 0x00000050ff03723e */ /* 0x082fe200020006ff */
[----:B------:R-:W-:Y:S01]  /*5cc0*/  HADD2.F32 R54, -RZ, R4.H1_H1 ;  /* 0x30000004ff367230 */ /* 0x000fe20000004100 */
[----:B------:R-:W-:Y:S01]  /*5cd0*/  F2FP.F16.E4M3.UNPACK_B R0, R80.H1 ;  /* 0x00000050ff00723e */ /* 0x000fe200030006ff */
[----:B------:R-:W-:Y:S01]  /*5ce0*/  BSSY.RECONVERGENT B0, `(.L_x_98) ;  /* 0x0000099000007945 */ /* 0x000fe20003800200 */
[----:B------:R-:W-:Y:S01]  /*5cf0*/  F2FP.F16.E4M3.UNPACK_B R64, R83.H1 ;  /* 0x00000053ff40723e */ /* 0x000fe200030006ff */
[--C-:B------:R-:W-:Y:S01]  /*5d00*/  HADD2.F32 R2, -RZ, R3.reuse.H0_H0 ;  /* 0x20000003ff027230 */ /* 0x100fe20000004100 */
[----:B----4-:R-:W-:Y:S01]  /*5d10*/  F2FP.F16.E4M3.UNPACK_B R74, R86 ;  /* 0x00000056ff4a723e */ /* 0x010fe200020006ff */
[----:B------:R-:W-:Y:S01]  /*5d20*/  HADD2.F32 R50, -RZ, R3.H1_H1 ;  /* 0x30000003ff327230 */ /* 0x000fe20000004100 */
[----:B------:R-:W-:Y:S01]  /*5d30*/  F2FP.F16.E4M3.UNPACK_B R3, R81.H1 ;  /* 0x00000051ff03723e */ /* 0x000fe200030006ff */
[--C-:B------:R-:W-:Y:S01]  /*5d40*/  HADD2.F32 R51, -RZ, R0.reuse.H0_H0 ;  /* 0x20000000ff337230 */ /* 0x100fe20000004100 */
[----:B------:R-:W-:Y:S01]  /*5d50*/  IADD3 R114, PT, PT, R100, UR49, RZ ;  /* 0x0000003164727c10 */ /* 0x000fe2000fffe0ff */
[----:B------:R-:W-:Y:S01]  /*5d60*/  HADD2.F32 R52, -RZ, R0.H1_H1 ;  /* 0x30000000ff347230 */ /* 0x000fe20000004100 */
[----:B------:R-:W-:Y:S01]  /*5d70*/  LDTM.16dp32bit_t0_t15.x32 R4, tmem[UR4] ;  /* 0x00000004000479ee */ /* 0x000fe20008a80000 */
[----:B------:R-:W1:Y:S01]  /*5d80*/  LDTM.16dp32bit_t16_t31.x32 R4, tmem[UR4+0x20] ;  /* 0x00002004000479ee */ /* 0x000e620008aa0000 */
[-C--:B------:R-:W-:Y:S01]  /*5d90*/  F2FP.F16.E4M3.UNPACK_B R0, R82.reuse ;  /* 0x00000052ff00723e */ /* 0x080fe200020006ff */
[--C-:B------:R-:W-:Y:S01]  /*5da0*/  HADD2.F32 R55, -RZ, R3.reuse.H0_H0 ;  /* 0x20000003ff377230 */ /* 0x100fe20000004100 */
[----:B------:R-:W-:Y:S01]  /*5db0*/  SHF.L.U32 R117, R102, 0x4, RZ ;  /* 0x0000000466757819 */ /* 0x000fe200000006ff */
[----:B------:R-:W-:Y:S01]  /*5dc0*/  HADD2.F32 R56, -RZ, R3.H1_H1 ;  /* 0x30000003ff387230 */ /* 0x000fe20000004100 */
[----:B------:R-:W-:Y:S01]  /*5dd0*/  F2FP.F16.E4M3.UNPACK_B R3, R82.H1 ;  /* 0x00000052ff03723e */ /* 0x000fe200030006ff */
[--C-:B------:R-:W-:Y:S01]  /*5de0*/  HADD2.F32 R57, -RZ, R0.reuse.H0_H0 ;  /* 0x20000000ff397230 */ /* 0x100fe20000004100 */
[----:B------:R-:W-:Y:S01]  /*5df0*/  IADD3 R114, PT, PT, R114, R117, RZ ;  /* 0x0000007572727210 */ /* 0x000fe20007ffe0ff */
[----:B------:R-:W-:Y:S01]  /*5e00*/  HADD2.F32 R58, -RZ, R0.H1_H1 ;  /* 0x30000000ff3a7230 */ /* 0x000fe20000004100 */
[----:B------:R-:W-:Y:S01]  /*5e10*/  F2FP.F16.E4M3.UNPACK_B R0, R83 ;  /* 0x00000053ff00723e */ /* 0x000fe200020006ff */
[--C-:B------:R-:W-:Y:S01]  /*5e20*/  HADD2.F32 R59, -RZ, R3.reuse.H0_H0 ;  /* 0x20000003ff3b7230 */ /* 0x100fe20000004100 */
[----:B------:R-:W-:Y:S01]  /*5e30*/  ISETP.NE.AND P0, PT, R110, RZ, PT ;  /* 0x000000ff6e00720c */ /* 0x000fe20003f05270 */
[----:B------:R-:W-:Y:S01]  /*5e40*/  HADD2.F32 R60, -RZ, R3.H1_H1 ;  /* 0x30000003ff3c7230 */ /* 0x000fe20000004100 */
[-C--:B------:R-:W-:Y:S01]  /*5e50*/  F2FP.F16.E4M3.UNPACK_B R3, R84.reuse ;  /* 0x00000054ff03723e */ /* 0x080fe200020006ff */
[--C-:B------:R-:W-:Y:S01]  /*5e60*/  HADD2.F32 R61, -RZ, R0.reuse.H0_H0 ;  /* 0x20000000ff3d7230 */ /* 0x100fe20000004100 */
[----:B------:R-:W-:Y:S01]  /*5e70*/  ISETP.NE.AND P6, PT, R118, RZ, PT ;  /* 0x000000ff7600720c */ /* 0x000fe20003fc5270 */
[----:B------:R-:W-:Y:S01]  /*5e80*/  HADD2.F32 R62, -RZ, R0.H1_H1 ;  /* 0x30000000ff3e7230 */ /* 0x000fe20000004100 */
[----:B------:R-:W-:Y:S01]  /*5e90*/  F2FP.F16.E4M3.UNPACK_B R0, R84.H1 ;  /* 0x00000054ff00723e */ /* 0x000fe200030006ff */
[--C-:B------:R-:W-:Y:S02]  /*5ea0*/  HADD2.F32 R65, -RZ, R3.reuse.H0_H0 ;  /* 0x20000003ff417230 */ /* 0x100fe40000004100 */
[----:B------:R-:W-:Y:S01]  /*5eb0*/  HADD2.F32 R66, -RZ, R3.H1_H1 ;  /* 0x30000003ff427230 */ /* 0x000fe20000004100 */
[-C--:B------:R-:W-:Y:S01]  /*5ec0*/  F2FP.F16.E4M3.UNPACK_B R3, R85.reuse ;  /* 0x00000055ff03723e */ /* 0x080fe200020006ff */
[--C-:B------:R-:W-:Y:S02]  /*5ed0*/  HADD2.F32 R67, -RZ, R0.reuse.H0_H0 ;  /* 0x20000000ff437230 */ /* 0x100fe40000004100 */
[----:B------:R-:W-:Y:S01]  /*5ee0*/  HADD2.F32 R68, -RZ, R0.H1_H1 ;  /* 0x30000000ff447230 */ /* 0x000fe20000004100 */
[----:B------:R-:W-:Y:S01]  /*5ef0*/  F2FP.F16.E4M3.UNPACK_B R0, R85.H1 ;  /* 0x00000055ff00723e */ /* 0x000fe200030006ff */
[--C-:B------:R-:W-:Y:S02]  /*5f00*/  HADD2.F32 R69, -RZ, R3.reuse.H0_H0 ;  /* 0x20000003ff457230 */ /* 0x100fe40000004100 */
[C---:B-1----:R-:W-:Y:S01]  /*5f10*/  FMUL R7, R47.reuse, R7 ;  /* 0x000000072f077220 */ /* 0x042fe20000400000 */
[----:B------:R-:W-:Y:S01]  /*5f20*/  HADD2.F32 R70, -RZ, R3.H1_H1 ;  /* 0x30000003ff467230 */ /* 0x000fe20000004100 */
[----:B------:R-:W-:Y:S01]  /*5f30*/  F2FP.F16.E4M3.UNPACK_B R3, R86.H1 ;  /* 0x00000056ff03723e */ /* 0x000fe200030006ff */
[--C-:B------:R-:W-:Y:S02]  /*5f40*/  HADD2.F32 R71, -RZ, R0.reuse.H0_H0 ;  /* 0x20000000ff477230 */ /* 0x100fe40000004100 */
[----:B------:R-:W-:Y:S02]  /*5f50*/  HADD2.F32 R72, -RZ, R0.H1_H1 ;  /* 0x30000000ff487230 */ /* 0x000fe40000004100 */
[----:B------:R-:W-:Y:S01]  /*5f60*/  FMUL R0, R47, R4 ;  /* 0x000000042f007220 */ /* 0x000fe20000400000 */
[--C-:B------:R-:W-:Y:S01]  /*5f70*/  HADD2.F32 R73, -RZ, R74.reuse.H0_H0 ;  /* 0x2000004aff497230 */ /* 0x100fe20000004100 */
[----:B------:R-:W-:Y:S01]  /*5f80*/  F2FP.F16.E4M3.UNPACK_B R4, R87 ;  /* 0x00000057ff04723e */ /* 0x000fe200020006ff */
[----:B------:R-:W-:Y:S02]  /*5f90*/  HADD2.F32 R74, -RZ, R74.H1_H1 ;  /* 0x3000004aff4a7230 */ /* 0x000fe40000004100 */
[----:B------:R-:W-:Y:S01]  /*5fa0*/  FFMA R0, R49, R2, R0 ;  /* 0x0000000231007223 */ /* 0x000fe20000000000 */
[----:B------:R-:W-:Y:S01]  /*5fb0*/  FMUL R2, R47, R5 ;  /* 0x000000052f027220 */ /* 0x000fe20000400000 */
[--C-:B------:R-:W-:Y:S01]  /*5fc0*/  HADD2.F32 R75, -RZ, R3.reuse.H0_H0 ;  /* 0x20000003ff4b7230 */ /* 0x100fe20000004100 */
[----:B------:R-:W-:Y:S01]  /*5fd0*/  F2FP.F16.E4M3.UNPACK_B R5, R87.H1 ;  /* 0x00000057ff05723e */ /* 0x000fe200030006ff */
[----:B------:R-:W-:Y:S02]  /*5fe0*/  HADD2.F32 R76, -RZ, R3.H1_H1 ;  /* 0x30000003ff4c7230 */ /* 0x000fe40000004100 */
[----:B------:R-:W-:Y:S01]  /*5ff0*/  FFMA R2, R49, R50, R2 ;  /* 0x0000003231027223 */ /* 0x000fe20000000002 */
[--C-:B------:R-:W-:Y:S02]  /*6000*/  HADD2.F32 R50, -RZ, R4.reuse.H0_H0 ;  /* 0x20000004ff327230 */ /* 0x100fe40000004100 */
[C---:B------:R-:W-:Y:S01]  /*6010*/  FMUL R3, R47.reuse, R6 ;  /* 0x000000062f037220 */ /* 0x040fe20000400000 */
[--C-:B------:R-:W-:Y:S02]  /*6020*/  HADD2.F32 R77, -RZ, R5.reuse.H1_H1 ;  /* 0x30000005ff4d7230 */ /* 0x100fe40000004100 */
[C---:B------:R-:W-:Y:S01]  /*6030*/  FMUL R6, R47.reuse, R11 ;  /* 0x0000000b2f067220 */ /* 0x040fe20000400000 */
[----:B------:R-:W-:Y:S01]  /*6040*/  FMUL R11, R47, R16 ;  /* 0x000000102f0b7220 */ /* 0x000fe20000400000 */
[C---:B------:R-:W-:Y:S01]  /*6050*/  FFMA R3, R49.reuse, R51, R3 ;  /* 0x0000003331037223 */ /* 0x040fe20000000003 */
[----:B------:R-:W-:Y:S01]  /*6060*/  FFMA R7, R49, R52, R7 ;  /* 0x0000003431077223 */ /* 0x000fe20000000007 */
[----:B------:R-:W-:Y:S02]  /*6070*/  HADD2.F32 R51, -RZ, R4.H1_H1 ;  /* 0x30000004ff337230 */ /* 0x000fe40000004100 */
[C---:B------:R-:W-:Y:S01]  /*6080*/  FMUL R4, R47.reuse, R9 ;  /* 0x000000092f047220 */ /* 0x040fe20000400000 */
[----:B------:R-:W-:Y:S02]  /*6090*/  HADD2.F32 R52, -RZ, R5.H0_H0 ;  /* 0x20000005ff347230 */ /* 0x000fe40000004100 */
[----:B------:R-:W-:Y:S01]  /*60a0*/  FMUL R16, R47, R21 ;  /* 0x000000152f107220 */ /* 0x000fe20000400000 */
[----:B------:R-:W-:Y:S01]  /*60b0*/  F2FP.SATFINITE.E4M3.F32.PACK_AB_MERGE_C R78, R7, R3, RZ ;  /* 0x00000003074e723e */ /* 0x000fe200048070ff */
[C---:B------:R-:W-:Y:S01]  /*60c0*/  FMUL R3, R47.reuse, R8 ;  /* 0x000000082f037220 */ /* 0x040fe20000400000 */
[C---:B------:R-:W-:Y:S01]  /*60d0*/  FMUL R7, R47.reuse, R12 ;  /* 0x0000000c2f077220 */ /* 0x040fe20000400000 */
[C---:B------:R-:W-:Y:S01]  /*60e0*/  FMUL R8, R47.reuse, R13 ;  /* 0x0000000d2f087220 */ /* 0x040fe20000400000 */
[----:B------:R-:W-:Y:S01]  /*60f0*/  FMUL R12, R47, R17 ;  /* 0x000000112f0c7220 */ /* 0x000fe20000400000 */
[C---:B------:R-:W-:Y:S01]  /*6100*/  FFMA R3, R49.reuse, R53, R3 ;  /* 0x0000003531037223 */ /* 0x040fe20000000003 */
[----:B------:R-:W-:Y:S01]  /*6110*/  FFMA R4, R49, R54, R4 ;  /* 0x0000003631047223 */ /* 0x000fe20000000004 */
[C---:B------:R-:W-:Y:S01]  /*6120*/  FMUL R5, R47.reuse, R10 ;  /* 0x0000000a2f057220 */ /* 0x040fe20000400000 */
[C---:B------:R-:W-:Y:S01]  /*6130*/  FMUL R9, R47.reuse, R14 ;  /* 0x0000000e2f097220 */ /* 0x040fe20000400000 */
[C---:B------:R-:W-:Y:S01]  /*6140*/  FMUL R10, R47.reuse, R15 ;  /* 0x0000000f2f0a7220 */ /* 0x040fe20000400000 */
[----:B------:R-:W-:Y:S01]  /*6150*/  FMUL R15, R47, R20 ;  /* 0x000000142f0f7220 */ /* 0x000fe20000400000 */
[C---:B------:R-:W-:Y:S01]  /*6160*/  FFMA R5, R49.reuse, R55, R5 ;  /* 0x0000003731057223 */ /* 0x040fe20000000005 */
[C---:B------:R-:W-:Y:S01]  /*6170*/  FFMA R6, R49.reuse, R56, R6 ;  /* 0x0000003831067223 */ /* 0x040fe20000000006 */
[C---:B------:R-:W-:Y:S01]  /*6180*/  FFMA R7, R49.reuse, R57, R7 ;  /* 0x0000003931077223 */ /* 0x040fe20000000007 */
[C---:B------:R-:W-:Y:S01]  /*6190*/  FFMA R8, R49.reuse, R58, R8 ;  /* 0x0000003a31087223 */ /* 0x040fe20000000008 */
[--C-:B------:R-:W-:Y:S02]  /*61a0*/  HADD2.F32 R63, -RZ, R64.reuse.H0_H0 ;  /* 0x20000040ff3f7230 */ /* 0x100fe40000004100 */
[C---:B------:R-:W-:Y:S01]  /*61b0*/  FFMA R9, R49.reuse, R59, R9 ;  /* 0x0000003b31097223 */ /* 0x040fe20000000009 */
[----:B------:R-:W-:Y:S01]  /*61c0*/  F2FP.SATFINITE.E4M3.F32.PACK_AB_MERGE_C R5, R6, R5, RZ ;  /* 0x000000050605723e */ /* 0x000fe200048070ff */
[C---:B------:R-:W-:Y:S01]  /*61d0*/  FFMA R10, R49.reuse, R60, R10 ;  /* 0x0000003c310a7223 */ /* 0x040fe2000000000a */
[C---:B------:R-:W-:Y:S01]  /*61e0*/  FFMA R11, R49.reuse, R61, R11 ;  /* 0x0000003d310b7223 */ /* 0x040fe2000000000b */
[----:B------:R-:W-:Y:S01]  /*61f0*/  FFMA R12, R49, R62, R12 ;  /* 0x0000003e310c7223 */ /* 0x000fe2000000000c */
[C---:B------:R-:W-:Y:S01]  /*6200*/  FMUL R20, R47.reuse, R25 ;  /* 0x000000192f147220 */ /* 0x040fe20000400000 */
[C---:B------:R-:W-:Y:S01]  /*6210*/  FMUL R25, R47.reuse, R30 ;  /* 0x0000001e2f197220 */ /* 0x040fe20000400000 */
[C---:B------:R-:W-:Y:S01]  /*6220*/  FMUL R30, R47.reuse, R35 ;  /* 0x000000232f1e7220 */ /* 0x040fe20000400000 */
[----:B------:R-:W-:Y:S01]  /*6230*/  F2FP.SATFINITE.E4M3.F32.PACK_AB_MERGE_C R9, R10, R9, RZ ;  /* 0x000000090a09723e */ /* 0x000fe200048070ff */
[----:B------:R-:W-:Y:S02]  /*6240*/  HADD2.F32 R64, -RZ, R64.H1_H1 ;  /* 0x30000040ff407230 */ /* 0x000fe40000004100 */
[C---:B------:R-:W-:Y:S01]  /*6250*/  FMUL R13, R47.reuse, R18 ;  /* 0x000000122f0d7220 */ /* 0x040fe20000400000 */
[C---:B------:R-:W-:Y:S01]  /*6260*/  FMUL R14, R47.reuse, R19 ;  /* 0x000000132f0e7220 */ /* 0x040fe20000400000 */
[C---:B------:R-:W-:Y:S01]  /*6270*/  FMUL R17, R47.reuse, R22 ;  /* 0x000000162f117220 */ /* 0x040fe20000400000 */
[----:B------:R-:W-:Y:S01]  /*6280*/  FMUL R18, R47, R23 ;  /* 0x000000172f127220 */ /* 0x000fe20000400000 */
[C---:B------:R-:W-:Y:S01]  /*6290*/  FFMA R13, R49.reuse, R63, R13 ;  /* 0x0000003f310d7223 */ /* 0x040fe2000000000d */
[C---:B------:R-:W-:Y:S01]  /*62a0*/  FFMA R14, R49.reuse, R64, R14 ;  /* 0x00000040310e7223 */ /* 0x040fe2000000000e */
[----:B------:R-:W-:Y:S01]  /*62b0*/  FFMA R15, R49, R65, R15 ;  /* 0x00000041310f7223 */ /* 0x000fe2000000000f */
[----:B------:R-:W-:Y:S01]  /*62c0*/  FMUL R19, R47, R24 ;  /* 0x000000182f137220 */ /* 0x000fe20000400000 */
[C---:B------:R-:W-:Y:S01]  /*62d0*/  FFMA R16, R49.reuse, R66, R16 ;  /* 0x0000004231107223 */ /* 0x040fe20000000010 */
[----:B------:R-:W-:Y:S01]  /*62e0*/  FFMA R17, R49, R67, R17 ;  /* 0x0000004331117223 */ /* 0x000fe20000000011 */
[----:B------:R-:W-:Y:S01]  /*62f0*/  F2FP.SATFINITE.E4M3.F32.PACK_AB_MERGE_C R13, R14, R13, RZ ;  /* 0x0000000d0e0d723e */ /* 0x000fe200048070ff */
[C---:B------:R-:W-:Y:S01]  /*6300*/  FMUL R21, R47.reuse, R26 ;  /* 0x0000001a2f157220 */ /* 0x040fe20000400000 */
[----:B------:R-:W-:Y:S01]  /*6310*/  FMUL R22, R47, R27 ;  /* 0x0000001b2f167220 */ /* 0x000fe20000400000 */
[C---:B------:R-:W-:Y:S01]  /*6320*/  FFMA R18, R49.reuse, R68, R18 ;  /* 0x0000004431127223 */ /* 0x040fe20000000012 */
[----:B------:R-:W-:Y:S01]  /*6330*/  FFMA R19, R49, R69, R19 ;  /* 0x0000004531137223 */ /* 0x000fe20000000013 */
[----:B------:R-:W-:Y:S01]  /*6340*/  FMUL R23, R47, R28 ;  /* 0x0000001c2f177220 */ /* 0x000fe20000400000 */
[----:B------:R-:W-:Y:S01]  /*6350*/  FFMA R20, R49, R70, R20 ;  /* 0x0000004631147223 */ /* 0x000fe20000000014 */
[----:B------:R-:W-:Y:S01]  /*6360*/  FMUL R24, R47, R29 ;  /* 0x0000001d2f187220 */ /* 0x000fe20000400000 */
[C---:B------:R-:W-:Y:S01]  /*6370*/  FFMA R21, R49.reuse, R71, R21 ;  /* 0x0000004731157223 */ /* 0x040fe20000000015 */
[----:B------:R-:W-:Y:S01]  /*6380*/  FFMA R22, R49, R72, R22 ;  /* 0x0000004831167223 */ /* 0x000fe20000000016 */
[C---:B------:R-:W-:Y:S01]  /*6390*/  FMUL R26, R47.reuse, R31 ;  /* 0x0000001f2f1a7220 */ /* 0x040fe20000400000 */
[----:B------:R-:W-:Y:S01]  /*63a0*/  FMUL R27, R47, R32 ;  /* 0x000000202f1b7220 */ /* 0x000fe20000400000 */
[----:B------:R-:W-:Y:S01]  /*63b0*/  FFMA R23, R49, R73, R23 ;  /* 0x0000004931177223 */ /* 0x000fe20000000017 */
[----:B------:R-:W-:Y:S01]  /*63c0*/  FMUL R28, R47, R33 ;  /* 0x000000212f1c7220 */ /* 0x000fe20000400000 */
[----:B------:R-:W-:Y:S01]  /*63d0*/  FFMA R24, R49, R74, R24 ;  /* 0x0000004a31187223 */ /* 0x000fe20000000018 */
[----:B------:R-:W-:Y:S01]  /*63e0*/  FMUL R29, R47, R34 ;  /* 0x000000222f1d7220 */ /* 0x000fe20000400000 */
[C---:B------:R-:W-:Y:S01]  /*63f0*/  FFMA R25, R49.reuse, R75, R25 ;  /* 0x0000004b31197223 */ /* 0x040fe20000000019 */
[C---:B------:R-:W-:Y:S01]  /*6400*/  FFMA R26, R49.reuse, R76, R26 ;  /* 0x0000004c311a7223 */ /* 0x040fe2000000001a */
[C---:B------:R-:W-:Y:S01]  /*6410*/  FFMA R27, R49.reuse, R50, R27 ;  /* 0x00000032311b7223 */ /* 0x040fe2000000001b */
[C---:B------:R-:W-:Y:S01]  /*6420*/  FFMA R28, R49.reuse, R51, R28 ;  /* 0x00000033311c7223 */ /* 0x040fe2000000001c */
[----:B------:R-:W-:Y:S01]  /*6430*/  F2FP.SATFINITE.E4M3.F32.PACK_AB_MERGE_C R17, R18, R17, RZ ;  /* 0x000000111211723e */ /* 0x000fe200048070ff */
[C---:B------:R-:W-:Y:S01]  /*6440*/  FFMA R29, R49.reuse, R52, R29 ;  /* 0x00000034311d7223 */ /* 0x040fe2000000001d */
[----:B------:R-:W-:Y:S01]  /*6450*/  F2FP.SATFINITE.E4M3.F32.PACK_AB_MERGE_C R21, R22, R21, RZ ;  /* 0x000000151615723e */ /* 0x000fe200048070ff */
[----:B------:R-:W-:Y:S01]  /*6460*/  FFMA R30, R49, R77, R30 ;  /* 0x0000004d311e7223 */ /* 0x000fe2000000001e */
[----:B------:R-:W-:Y:S02]  /*6470*/  F2FP.SATFINITE.E4M3.F32.PACK_AB_MERGE_C R32, R2, R0, R78 ;  /* 0x000000000220723e */ /* 0x000fe4000480704e */
[----:B------:R-:W-:Y:S02]  /*6480*/  F2FP.SATFINITE.E4M3.F32.PACK_AB_MERGE_C R33, R4, R3, R5 ;  /* 0x000000030421723e */ /* 0x000fe40004807005 */
[----:B------:R-:W-:Y:S02]  /*6490*/  F2FP.SATFINITE.E4M3.F32.PACK_AB_MERGE_C R34, R8, R7, R9 ;  /* 0x000000070822723e */ /* 0x000fe40004807009 */
[----:B------:R-:W-:Y:S02]  /*64a0*/  F2FP.SATFINITE.E4M3.F32.PACK_AB_MERGE_C R35, R12, R11, R13 ;  /* 0x0000000b0c23723e */ /* 0x000fe4000480700d */
[----:B------:R-:W-:Y:S02]  /*64b0*/  F2FP.SATFINITE.E4M3.F32.PACK_AB_MERGE_C R16, R16, R15, R17 ;  /* 0x0000000f1010723e */ /* 0x000fe40004807011 */
[----:B------:R-:W-:Y:S01]  /*64c0*/  F2FP.SATFINITE.E4M3.F32.PACK_AB_MERGE_C R17, R20, R19, R21 ;  /* 0x000000131411723e */ /* 0x000fe20004807015 */
[----:B------:R1:W-:Y:S01]  /*64d0*/  STS.128 [R100+UR49+0x4200], R32 ;  /* 0x0042002064007988 */ /* 0x0003e20008000c31 */
[----:B------:R-:W-:Y:S02]  /*64e0*/  F2FP.SATFINITE.E4M3.F32.PACK_AB_MERGE_C R18, R26, R25, RZ ;  /* 0x000000191a12723e */ /* 0x000fe400048070ff */
[----:B------:R-:W-:Y:S02]  /*64f0*/  F2FP.SATFINITE.E4M3.F32.PACK_AB_MERGE_C R19, R30, R29, RZ ;  /* 0x0000001d1e13723e */ /* 0x000fe400048070ff */
[----:B------:R-:W-:Y:S02]  /*6500*/  F2FP.SATFINITE.E4M3.F32.PACK_AB_MERGE_C R18, R24, R23, R18 ;  /* 0x000000171812723e */ /* 0x000fe40004807012 */
[----:B------:R-:W-:Y:S02]  /*6510*/  F2FP.SATFINITE.E4M3.F32.PACK_AB_MERGE_C R19, R28, R27, R19 ;  /* 0x0000001b1c13723e */ /* 0x000fe40004807013 */
[----:B------:R-:W-:Y:S02]  /*6520*/  LEA R0, R105, UR49, 0x3 ;  /* 0x0000003169007c11 */ /* 0x000fe4000f8e18ff */
[----:B------:R-:W-:Y:S01]  /*6530*/  @P6 SHF.L.U32 R2, R104, 0x1f, RZ ;  /* 0x0000001f68026819 */ /* 0x000fe200000006ff */
[----:B------:R1:W-:Y:S01]  /*6540*/  STS.128 [R114+0x4210], R16 ;  /* 0x0042101072007388 */ /* 0x0003e20000000c00 */
[----:B------:R-:W-:Y:S01]  /*6550*/  @!PT LDS RZ, [RZ] ;  /* 0x00000000fffff984 */ /* 0x000fe20000000800 */
[----:B------:R-:W-:Y:S01]  /*6560*/  @!PT LDS RZ, [RZ] ;  /* 0x00000000fffff984 */ /* 0x000fe20000000800 */
[----:B------:R-:W-:Y:S01]  /*6570*/  @!PT LDS RZ, [RZ] ;  /* 0x00000000fffff984 */ /* 0x000fe20000000800 */
[----:B------:R-:W-:Y:S01]  /*6580*/  @!PT LDS RZ, [RZ] ;  /* 0x00000000fffff984 */ /* 0x000fe20000000800 */
[----:B------:R2:W-:Y:S07]  /*6590*/  MEMBAR.ALL.CTA ;  /* 0x0000000000007992 */ /* 0x0005ee0000008000 */
[----:B--2---:R-:W2:Y:S02]  /*65a0*/  FENCE.VIEW.ASYNC.S ;  /* 0x00000000000073c6 */ /* 0x004ea40000000000 */
[----:B--2---:R-:W-:Y:S06]  /*65b0*/  BAR.SYNC.DEFER_BLOCKING 0x1, 0x80 ;  /* 0x0042000000007b1d */ /* 0x004fec0000010000 */
[----:B------:R-:W-:Y:S05]  /*65c0*/  @P0 BRA `(.L_x_99) ;  /* 0x0000000000280947 */ /* 0x000fea0003800000 */
[----:B------:R-:W-:Y:S02]  /*65d0*/  UIADD3 UR4, UPT, UPT, UR49, 0x4200, URZ ;  /* 0x0000420031047890 */ /* 0x000fe4000fffe0ff */
[----:B------:R-:W-:Y:S01]  /*65e0*/  UIADD3 UR6, UP0, UPT, UR52, 0x680, URZ ;  /* 0x0000068034067890 */ /* 0x000fe2000ff1e0ff */
[----:B------:R-:W-:Y:S03]  /*65f0*/  UMOV UR43, UR36 ;  /* 0x00000024002b7c82 */ /* 0x000fe60008000000 */
[----:B------:R-:W-:Y:S01]  /*6600*/  MOV R109, UR4 ;  /* 0x00000004006d7c02 */ /* 0x000fe20008000f00 */
[----:B------:R-:W-:Y:S03]  /*6610*/  UIADD3.X UR7, UPT, UPT, URZ, UR53, URZ, UP0, !UPT ;  /* 0x00000035ff077290 */ /* 0x000fe600087fe4ff */
[----:B------:R-:W-:Y:S11]  /*6620*/  R2UR UR40, R109 ;  /* 0x000000006d2872ca */ /* 0x000ff600000e0000 */
[----:B------:R-:W-:Y:S02]  /*6630*/  @!UPT UIADD3 URZ, UPT, UPT, URZ, URZ, URZ ;  /* 0x000000fffffff290 */ /* 0x000fe4000fffe0ff */
[----:B------:R2:W-:Y:S01]  /*6640*/  UTMASTG.3D [UR40], [UR6] ;  /* 0x00000028060073b5 */ /* 0x0005e20008010000 */
[----:B------:R0:W-:Y:S01]  /*6650*/  UTMACMDFLUSH ;  /* 0x00000000000079b7 */ /* 0x0001e20000000000 */
[----:B--2---:R-:W-:Y:S04]  /*6660*/  DEPBAR.LE SB0, 0x1 ;  /* 0x000080400000791a */ /* 0x004fe80000000000 */
.L_x_99:
[----:B------:R-:W-:Y:S05]  /*6670*/  BSYNC.RECONVERGENT B0 ;  /* 0x0000000000007941 */ /* 0x000fea0003800200 */
.L_x_98:
[----:B------:R-:W-:Y:S06]  /*6680*/  BAR.SYNC.DEFER_BLOCKING 0x1, 0x80 ;  /* 0x0042000000007b1d */ /* 0x000fec0000010000 */
[----:B------:R-:W2:Y:S01]  /*6690*/  @P6 SYNCS.PHASECHK.TRANS64.TRYWAIT P0, [R0+URZ+0x40], R2 ;  /* 0x00004002000065a7 */ /* 0x000ea200080011ff */
[----:B------:R-:W-:Y:S01]  /*66a0*/  BSSY B1, `(.L_x_100) ;  /* 0x0000021000017945 */ /* 0x000fe20003800000 */
[----:B--2---:R-:W-:Y:S03]  /*66b0*/  @P6 SEL R115, RZ, 0x1, !P0 ;  /* 0x00000001ff736807 */ /* 0x004fe60004000000 */
[----:B------:R-:W-:Y:S05]  /*66c0*/  @!P6 BRA `(.L_x_101) ;  /* 0x000000000078e947 */ /* 0x000fea0003800000 */
[----:B------:R-:W-:Y:S01]  /*66d0*/  ISETP.NE.AND P1, PT, R116, RZ, PT ;  /* 0x000000ff7400720c */ /* 0x000fe20003f25270 */
[----:B------:R-:W-:Y:S01]  /*66e0*/  BSSY B0, `(.L_x_102) ;  /* 0x0000009000007945 */ /* 0x000fe20003800000 */
[----:B------:R-:W-:Y:S11]  /*66f0*/  ISETP.NE.AND P0, PT, R115, RZ, PT ;  /* 0x000000ff7300720c */ /* 0x000ff60003f05270 */
[----:B------:R-:W-:Y:S05]  /*6700*/  @P1 IMAD R2, R105, 0x1000, R100 ;  /* 0x0000100069021824 */ /* 0x000fea00078e0264 */
[----:B------:R-:W-:Y:S05]  /*6710*/  @P1 IADD3 R4, PT, PT, R2, UR49, RZ ;  /* 0x0000003102041c10 */ /* 0x000fea000fffe0ff */
[----:B------:R-:W-:Y:S01]  /*6720*/  @P1 IMAD.IADD R4, R4, 0x1, R117 ;  /* 0x0000000104041824 */ /* 0x000fe200078e0275 */
[----:B------:R-:W-:Y:S06]  /*6730*/  @P0 BRA `(.L_x_103) ;  /* 0x00000000000c0947 */ /* 0x000fec0003800000 */
[----:B------:R-:W-:Y:S04]  /*6740*/  SHF.L.U32 R3, R104, 0x1f, RZ ;  /* 0x0000001f68037819 */ /* 0x000fe800000006ff */
[----:B------:R-:W2:Y:S02]  /*6750*/  SYNCS.PHASECHK.TRANS64.TRYWAIT P0, [R0+URZ+0x40], R3 ;  /* 0x00004003000075a7 */ /* 0x000ea400080011ff */
[----:B--2---:R-:W-:Y:S05]  /*6760*/  @!P0 BRA `(.L_x_104) ;  /* 0x0000003000cc8947 */ /* 0x004fea0003800000 */
.L_x_103:
[----:B------:R-:W-:Y:S05]  /*6770*/  BSYNC B0 ;  /* 0x0000000000007941 */ /* 0x000fea0003800000 */
.L_x_102:
[----:B------:R-:W-:Y:S01]  /*6780*/  ISETP.NE.AND P0, PT, R116, RZ, PT ;  /* 0x000000ff7400720c */ /* 0x000fe20003f05270 */
[----:B------:R-:W-:Y:S11]  /*6790*/  VIADD R105, R105, 0x1 ;  /* 0x0000000169697836 */ /* 0x000ff60000000000 */
[----:B------:R-:W-:Y:S01]  /*67a0*/  @!UPT UIADD3 URZ, UPT, UPT, URZ, URZ, URZ ;  /* 0x000000fffffff290 */ /* 0x000fe2000fffe0ff */
[----:B------:R3:W4:Y:S04]  /*67b0*/  @P0 LDS.128 R80, [R2+UR49+0x200] ;  /* 0x0002003102500984 */ /* 0x0007280008000c00 */
[----:B------:R1:W1:Y:S01]  /*67c0*/  @P0 LDS.128 R84, [R4+0x210] ;  /* 0x0002100004540984 */ /* 0x0002620000000c00 */
        /* <DEDUP_REMOVED lines=8> */
[----:B---3--:R-:W-:Y:S02]  /*6850*/  VIADD R2, R0, 0x60 ;  /* 0x0000006000027836 */ /* 0x008fe40000000000 */
[----:B--2---:R-:W-:Y:S05]  /*6860*/  IMAD.U32 R0, RZ, RZ, UR37 ;  /* 0x00000025ff007e24 */ /* 0x004fea000f8e00ff */
[----:B------:R-:W-:Y:S04]  /*6870*/  PRMT R0, R0, 0x654, R2 ;  /* 0x0000065400007816 */ /* 0x000fe80000000002 */
[----:B-----5:R2:W-:Y:S02]  /*6880*/  SYNCS.ARRIVE.TRANS64.RED.A1T0 RZ, [R0+URZ], RZ ;  /* 0x000000ff00ff79a7 */ /* 0x0205e400081004ff */
[----:B--2---:R-:W-:Y:S04]  /*6890*/  SEL R0, RZ, 0x1, P0 ;  /* 0x00000001ff007807 */ /* 0x004fe80000000000 */
[----:B-1--4-:R-:W-:Y:S02]  /*68a0*/  LOP3.LUT R104, R104, R0, RZ, 0x3c, !PT ;  /* 0x0000000068687212 */ /* 0x012fe400078e3cff */
.L_x_101:
[----:B------:R-:W-:Y:S05]  /*68b0*/  BSYNC B1 ;  /* 0x0000000000017941 */ /* 0x000fea0003800000 */
.L_x_100:
[----:B------:R-:W-:Y:S05]  /*68c0*/  VIADD R0, R48, 0x40 ;  /* 0x0000004030007836 */ /* 0x000fea0000000000 */
[----:B------:R-:W-:Y:S04]  /*68d0*/  SHF.R.U32.HI R0, RZ, 0x15, R0 ;  /* 0x00000015ff007819 */ /* 0x000fe80000011600 */
[----:B------:R-:W-:Y:S11]  /*68e0*/  LOP3.LUT P0, RZ, R0, 0x3, R101, 0x48, !PT ;  /* 0x0000000300ff7812 */ /* 0x000ff60007804865 */
[----:B------:R-:W-:Y:S02]  /*68f0*/  @!UPT UIADD3 URZ, UPT, UPT, URZ, URZ, URZ ;  /* 0x000000fffffff290 */ /* 0x000fe4000fffe0ff */
[----:B------:R-:W-:Y:S05]  /*6900*/  @!P0 BRA `(.L_x_105) ;  /* 0x0000000000408947 */ /* 0x000fea0003800000 */
[----:B------:R-:W2:Y:S01]  /*6910*/  LDCU.64 UR8, c[0x4][0x78] ;  /* 0x01000f00ff0877ac */ /* 0x000ea20008000a00 */
[----:B------:R-:W-:Y:S01]  /*6920*/  MOV R3, 0x0 ;  /* 0x0000000000037802 */ /* 0x000fe20000000f00 */
[----:B------:R-:W-:Y:S02]  /*6930*/  HFMA2 R12, -RZ, RZ, 0, 5.9604644775390625e-08 ;  /* 0x00000001ff0c7431 */ /* 0x000fe400000001ff */
[----:B------:R-:W-:Y:S02]  /*6940*/  IMAD.MOV.U32 R8, RZ, RZ, 0x192 ;  /* 0x00000192ff087424 */ /* 0x000fe400078e00ff */
[----:B------:R-:W-:Y:S01]  /*6950*/  IMAD.MOV.U32 R13, RZ, RZ, RZ ;  /* 0x000000ffff0d7224 */ /* 0x000fe200078e00ff */
[----:B------:R-:W3:Y:S01]  /*6960*/  LDCU.64 UR6, c[0x4][0x80] ;  /* 0x01001000ff0677ac */ /* 0x000ee20008000a00 */
[----:B------:R-:W4:Y:S01]  /*6970*/  LDC.64 R2, c[0x4][R3] ;  /* 0x0100000003027b82 */ /* 0x000f220000000a00 */
[----:B------:R-:W5:Y:S01]  /*6980*/  LDCU.64 UR4, c[0x4][0x18] ;  /* 0x01000300ff0477ac */ /* 0x000f620008000a00 */
[----:B--2---:R-:W-:Y:S01]  /*6990*/  MOV R5, UR9 ;  /* 0x0000000900057c02 */ /* 0x004fe20008000f00 */
[----:B------:R-:W-:Y:S01]  /*69a0*/  IMAD.U32 R4, RZ, RZ, UR8 ;  /* 0x00000008ff047e24 */ /* 0x000fe2000f8e00ff */
[----:B---3--:R-:W-:Y:S01]  /*69b0*/  MOV R7, UR7 ;  /* 0x0000000700077c02 */ /* 0x008fe20008000f00 */
[----:B------:R-:W-:Y:S01]  /*69c0*/  IMAD.U32 R6, RZ, RZ, UR6 ;  /* 0x00000006ff067e24 */ /* 0x000fe2000f8e00ff */
[----:B-----5:R-:W-:Y:S01]  /*69d0*/  MOV R11, UR5 ;  /* 0x00000005000b7c02 */ /* 0x020fe20008000f00 */
[----:B------:R-:W-:Y:S02]  /*69e0*/  IMAD.U32 R10, RZ, RZ, UR4 ;  /* 0x00000004ff0a7e24 */ /* 0x000fe4000f8e00ff */
[----:B------:R-:W-:Y:S07]  /*69f0*/  LEPC R20, `(.L_x_105) ;  /* 0x000000001014794e */ /* 0x000fee0000000000 */
[----:B-1--4-:R-:W-:Y:S05]  /*6a00*/  CALL.ABS.NOINC R2 ;  /* 0x0000000002007343 */ /* 0x012fea0003c00000 */
.L_x_105:
[-C--:B------:R-:W-:Y:S01]  /*6a10*/  F2FP.F16.E4M3.UNPACK_B R0, R81.reuse ;  /* 0x00000051ff00723e */ /* 0x080fe200020006ff */
[----:B------:R-:W-:Y:S05]  /*6a20*/  WARPSYNC.ALL ;  /* 0x0000000000007948 */ /* 0x000fea0003800000 */
[----:B------:R-:W-:Y:S01]  /*6a30*/  R2UR UR4, R48 ;  /* 0x00000000300472ca */ /* 0x000fe200000e0000 */
[--C-:B------:R-:W-:Y:S01]  /*6a40*/  HADD2.F32 R54, -RZ, R0.reuse.H0_H0 ;  /* 0x20000000ff367230 */ /* 0x100fe20000004100 */
[-C--:B------:R-:W-:Y:S01]  /*6a50*/  F2FP.F16.E4M3.UNPACK_B R2, R80.reuse.H1 ;  /* 0x00000050ff02723e */ /* 0x080fe200030006ff */
[----:B------:R-:W-:Y:S01]  /*6a60*/  HADD2.F32 R55, -RZ, R0.H1_H1 ;  /* 0x30000000ff377230 */ /* 0x000fe20000004100 */
[----:B------:R-:W-:Y:S01]  /*6a70*/  F2FP.F16.E4M3.UNPACK_B R0, R81.H1 ;  /* 0x00000051ff00723e */ /* 0x000fe200030006ff */
[----:B------:R-:W-:Y:S01]  /*6a80*/  BSSY.RECONVERGENT B0, `(.L_x_106) ;  /* 0x0000095000007945 */ /* 0x000fe20003800200 */
[----:B------:R-:W-:Y:S01]  /*6a90*/  F2FP.F16.E4M3.UNPACK_B R3, R80 ;  /* 0x00000050ff03723e */ /* 0x000fe200020006ff */
[----:B------:R-:W-:Y:S01]  /*6aa0*/  HADD2.F32 R52, -RZ, R2.H0_H0 ;  /* 0x20000002ff347230 */ /* 0x000fe20000004100 */
[----:B------:R-:W-:Y:S01]  /*6ab0*/  ISETP.NE.AND P0, PT, R110, RZ, PT ;  /* 0x000000ff6e00720c */ /* 0x000fe20003f05270 */
[--C-:B------:R-:W-:Y:S01]  /*6ac0*/  HADD2.F32 R56, -RZ, R0.reuse.H0_H0 ;  /* 0x20000000ff387230 */ /* 0x100fe20000004100 */
[----:B------:R-:W-:Y:S01]  /*6ad0*/  ISETP.NE.AND P6, PT, R118, RZ, PT ;  /* 0x000000ff7600720c */ /* 0x000fe20003fc5270 */
[----:B------:R-:W-:Y:S01]  /*6ae0*/  HADD2.F32 R57, -RZ, R0.H1_H1 ;  /* 0x30000000ff397230 */ /* 0x000fe20000004100 */
[-C--:B------:R-:W-:Y:S01]  /*6af0*/  F2FP.F16.E4M3.UNPACK_B R0, R83.reuse ;  /* 0x00000053ff00723e */ /* 0x080fe200020006ff */
[----:B-1----:R-:W-:Y:S01]  /*6b00*/  LDTM.16dp32bit_t0_t15.x32 R4, tmem[UR4+0x40] ;  /* 0x00004004000479ee */ /* 0x002fe20008a80000 */
[----:B------:R-:W1:Y:S01]  /*6b10*/  LDTM.16dp32bit_t16_t31.x32 R4, tmem[UR4+0x60] ;  /* 0x00006004000479ee */ /* 0x000e620008aa0000 */
[----:B------:R-:W-:Y:S01]  /*6b20*/  HADD2.F32 R53, -RZ, R2.H1_H1 ;  /* 0x30000002ff357230 */ /* 0x000fe20000004100 */
[----:B------:R-:W-:Y:S01]  /*6b30*/  F2FP.F16.E4M3.UNPACK_B R2, R82.H1 ;  /* 0x00000052ff02723e */ /* 0x000fe200030006ff */
[--C-:B------:R-:W-:Y:S02]  /*6b40*/  HADD2.F32 R50, -RZ, R3.reuse.H0_H0 ;  /* 0x20000003ff327230 */ /* 0x100fe40000004100 */
[--C-:B------:R-:W-:Y:S02]  /*6b50*/  HADD2.F32 R62, -RZ, R0.reuse.H0_H0 ;  /* 0x20000000ff3e7230 */ /* 0x100fe40000004100 */
[----:B------:R-:W-:Y:S01]  /*6b60*/  HADD2.F32 R63, -RZ, R0.H1_H1 ;  /* 0x30000000ff3f7230 */ /* 0x000fe20000004100 */
[----:B------:R-:W-:Y:S01]  /*6b70*/  F2FP.F16.E4M3.UNPACK_B R0, R84.H1 ;  /* 0x00000054ff00723e */ /* 0x000fe200030006ff */
[--C-:B------:R-:W-:Y:S02]  /*6b80*/  HADD2.F32 R60, -RZ, R2.reuse.H0_H0 ;  /* 0x20000002ff3c7230 */ /* 0x100fe40000004100 */
[----:B------:R-:W-:Y:S01]  /*6b90*/  HADD2.F32 R61, -RZ, R2.H1_H1 ;  /* 0x30000002ff3d7230 */ /* 0x000fe20000004100 */
[----:B------:R-:W-:Y:S01]  /*6ba0*/  F2FP.F16.E4M3.UNPACK_B R2, R83.H1 ;  /* 0x00000053ff02723e */ /* 0x000fe200030006ff */
[----:B------:R-:W-:Y:S01]  /*6bb0*/  HADD2.F32 R51, -RZ, R3.H1_H1 ;  /* 0x30000003ff337230 */ /* 0x000fe20000004100 */
[----:B------:R-:W-:Y:S01]  /*6bc0*/  F2FP.F16.E4M3.UNPACK_B R3, R82 ;  /* 0x00000052ff03723e */ /* 0x000fe200020006ff */
[--C-:B------:R-:W-:Y:S02]  /*6bd0*/  HADD2.F32 R68, -RZ, R0.reuse.H0_H0 ;  /* 0x20000000ff447230 */ /* 0x100fe40000004100 */
[----:B------:R-:W-:Y:S01]  /*6be0*/  HADD2.F32 R69, -RZ, R0.H1_H1 ;  /* 0x30000000ff457230 */ /* 0x000fe20000004100 */
[-C--:B------:R-:W-:Y:S01]  /*6bf0*/  F2FP.F16.E4M3.UNPACK_B R0, R85.reuse.H1 ;  /* 0x00000055ff00723e */ /* 0x080fe200030006ff */
[--C-:B------:R-:W-:Y:S02]  /*6c00*/  HADD2.F32 R64, -RZ, R2.reuse.H0_H0 ;  /* 0x20000002ff407230 */ /* 0x100fe40000004100 */
[----:B------:R-:W-:Y:S01]  /*6c10*/  HADD2.F32 R65, -RZ, R2.H1_H1 ;  /* 0x30000002ff417230 */ /* 0x000fe20000004100 */
[----:B------:R-:W-:Y:S01]  /*6c20*/  F2FP.F16.E4M3.UNPACK_B R2, R85 ;  /* 0x00000055ff02723e */ /* 0x000fe200020006ff */
[--C-:B------:R-:W-:Y:S02]  /*6c30*/  HADD2.F32 R58, -RZ, R3.reuse.H0_H0 ;  /* 0x20000003ff3a7230 */ /* 0x100fe40000004100 */
[C---:B-1----:R-:W-:Y:S01]  /*6c40*/  FMUL R7, R47.reuse, R7 ;  /* 0x000000072f077220 */ /* 0x042fe20000400000 */
[----:B------:R-:W-:Y:S01]  /*6c50*/  HADD2.F32 R59, -RZ, R3.H1_H1 ;  /* 0x30000003ff3b7230 */ /* 0x000fe20000004100 */
[----:B------:R-:W-:Y:S01]  /*6c60*/  F2FP.F16.E4M3.UNPACK_B R3, R84 ;  /* 0x00000054ff03723e */ /* 0x000fe200020006ff */
[--C-:B------:R-:W-:Y:S02]  /*6c70*/  HADD2.F32 R72, -RZ, R0.reuse.H0_H0 ;  /* 0x20000000ff487230 */ /* 0x100fe40000004100 */
[C---:B------:R-:W-:Y:S01]  /*6c80*/  FMUL R11, R47.reuse, R11 ;  /* 0x0000000b2f0b7220 */ /* 0x040fe20000400000 */
[----:B------:R-:W-:Y:S01]  /*6c90*/  HADD2.F32 R73, -RZ, R0.H1_H1 ;  /* 0x30000000ff497230 */ /* 0x000fe20000004100 */
[----:B------:R-:W-:Y:S01]  /*6ca0*/  F2FP.F16.E4M3.UNPACK_B R0, R87 ;  /* 0x00000057ff00723e */ /* 0x000fe200020006ff */
[--C-:B------:R-:W-:Y:S02]  /*6cb0*/  HADD2.F32 R70, -RZ, R2.reuse.H0_H0 ;  /* 0x20000002ff467230 */ /* 0x100fe40000004100 */
[C---:B------:R-:W-:Y:S01]  /*6cc0*/  FMUL R15, R47.reuse, R15 ;  /* 0x0000000f2f0f7220 */ /* 0x040fe20000400000 */
[----:B------:R-:W-:Y:S01]  /*6cd0*/  HADD2.F32 R71, -RZ, R2.H1_H1 ;  /* 0x30000002ff477230 */ /* 0x000fe20000004100 */
[-C--:B------:R-:W-:Y:S01]  /*6ce0*/  F2FP.F16.E4M3.UNPACK_B R2, R86.reuse.H1 ;  /* 0x00000056ff02723e */ /* 0x080fe200030006ff */
[--C-:B------:R-:W-:Y:S02]  /*6cf0*/  HADD2.F32 R66, -RZ, R3.reuse.H0_H0 ;  /* 0x20000003ff427230 */ /* 0x100fe40000004100 */
[----:B------:R-:W-:Y:S01]  /*6d00*/  HADD2.F32 R67, -RZ, R3.H1_H1 ;  /* 0x30000003ff437230 */ /* 0x000fe20000004100 */
[----:B------:R-:W-:Y:S01]  /*6d10*/  F2FP.F16.E4M3.UNPACK_B R3, R86 ;  /* 0x00000056ff03723e */ /* 0x000fe200020006ff */
[--C-:B------:R-:W-:Y:S02]  /*6d20*/  HADD2.F32 R78, -RZ, R0.reuse.H0_H0 ;  /* 0x20000000ff4e7230 */ /* 0x100fe40000004100 */
[----:B------:R-:W-:Y:S02]  /*6d30*/  HADD2.F32 R79, -RZ, R0.H1_H1 ;  /* 0x30000000ff4f7230 */ /* 0x000fe40000004100 */
[C---:B------:R-:W-:Y:S01]  /*6d40*/  FMUL R0, R47.reuse, R4 ;  /* 0x000000042f007220 */ /* 0x040fe20000400000 */
[--C-:B------:R-:W-:Y:S02]  /*6d50*/  HADD2.F32 R76, -RZ, R2.reuse.H0_H0 ;  /* 0x20000002ff4c7230 */ /* 0x100fe40000004100 */
[----:B------:R-:W-:Y:S01]  /*6d60*/  FMUL R4, R47, R8 ;  /* 0x000000082f047220 */ /* 0x000fe20000400000 */
[----:B------:R-:W-:Y:S02]  /*6d70*/  HADD2.F32 R77, -RZ, R2.H1_H1 ;  /* 0x30000002ff4d7230 */ /* 0x000fe40000004100 */
[----:B------:R-:W-:Y:S01]  /*6d80*/  FFMA R0, R49, R50, R0 ;  /* 0x0000003231007223 */ /* 0x000fe20000000000 */
[--C-:B------:R-:W-:Y:S02]  /*6d90*/  HADD2.F32 R74, -RZ, R3.reuse.H0_H0 ;  /* 0x20000003ff4a7230 */ /* 0x100fe40000004100 */
[C---:B------:R-:W-:Y:S01]  /*6da0*/  FMUL R2, R47.reuse, R5 ;  /* 0x000000052f027220 */ /* 0x040fe20000400000 */
[----:B------:R-:W-:Y:S02]  /*6db0*/  HADD2.F32 R75, -RZ, R3.H1_H1 ;  /* 0x30000003ff4b7230 */ /* 0x000fe40000004100 */
[C---:B------:R-:W-:Y:S01]  /*6dc0*/  FMUL R5, R47.reuse, R9 ;  /* 0x000000092f057220 */ /* 0x040fe20000400000 */
[----:B------:R-:W-:Y:S01]  /*6dd0*/  FMUL R8, R47, R12 ;  /* 0x0000000c2f087220 */ /* 0x000fe20000400000 */
[----:B------:R-:W-:Y:S01]  /*6de0*/  FFMA R2, R49, R51, R2 ;  /* 0x0000003331027223 */ /* 0x000fe20000000002 */
[C---:B------:R-:W-:Y:S01]  /*6df0*/  FMUL R9, R47.reuse, R13 ;  /* 0x0000000d2f097220 */ /* 0x040fe20000400000 */
[C---:B------:R-:W-:Y:S01]  /*6e00*/  FMUL R12, R47.reuse, R21 ;  /* 0x000000152f0c7220 */ /* 0x040fe20000400000 */
[C---:B------:R-:W-:Y:S01]  /*6e10*/  FMUL R21, R47.reuse, R30 ;  /* 0x0000001e2f157220 */ /* 0x040fe20000400000 */
[C---:B------:R-:W-:Y:S01]  /*6e20*/  FMUL R13, R47.reuse, R22 ;  /* 0x000000162f0d7220 */ /* 0x040fe20000400000 */
[C---:B------:R-:W-:Y:S01]  /*6e30*/  FMUL R22, R47.reuse, R31 ;  /* 0x0000001f2f167220 */ /* 0x040fe20000400000 */
        /* <DEDUP_REMOVED lines=8> */
[C---:B------:R-:W-:Y:S01]  /*6ec0*/  FFMA R6, R49.reuse, R56, R6 ;  /* 0x0000003831067223 */ /* 0x040fe20000000006 */
[C---:B------:R-:W-:Y:S01]  /*6ed0*/  FFMA R11, R49.reuse, R57, R11 ;  /* 0x00000039310b7223 */ /* 0x040fe2000000000b */
[C---:B------:R-:W-:Y:S01]  /*6ee0*/  FFMA R8, R49.reuse, R58, R8 ;  /* 0x0000003a31087223 */ /* 0x040fe20000000008 */
[----:B------:R-:W-:Y:S01]  /*6ef0*/  FFMA R9, R49, R59, R9 ;  /* 0x0000003b31097223 */ /* 0x000fe20000000009 */
[----:B------:R-:W-:Y:S01]  /*6f00*/  F2FP.SATFINITE.E4M3.F32.PACK_AB_MERGE_C R52, R7, R3, RZ ;  /* 0x000000030734723e */ /* 0x000fe200048070ff */
[----:B------:R-:W-:Y:S01]  /*6f10*/  FFMA R10, R49, R60, R10 ;  /* 0x0000003c310a7223 */ /* 0x000fe2000000000a */
[----:B------:R-:W-:Y:S01]  /*6f20*/  F2FP.SATFINITE.E4M3.F32.PACK_AB_MERGE_C R53, R11, R6, RZ ;  /* 0x000000060b35723e */ /* 0x000fe200048070ff */
[----:B------:R-:W-:Y:S01]  /*6f30*/  FFMA R15, R49, R61, R15 ;  /* 0x0000003d310f7223 */ /* 0x000fe2000000000f */
[C---:B------:R-:W-:Y:S01]  /*6f40*/  FMUL R3, R47.reuse, R16 ;  /* 0x000000102f037220 */ /* 0x040fe20000400000 */
[C---:B------:R-:W-:Y:S01]  /*6f50*/  FMUL R6, R47.reuse, R17 ;  /* 0x000000112f067220 */ /* 0x040fe20000400000 */
[----:B------:R-:W-:Y:S01]  /*6f60*/  F2FP.F16.E4M3.UNPACK_B R51, R87.H1 ;  /* 0x00000057ff33723e */ /* 0x000fe200030006ff */
[----:B------:R-:W-:Y:S01]  /*6f70*/  FMUL R11, R47, R20 ;  /* 0x000000142f0b7220 */ /* 0x000fe20000400000 */
[----:B------:R-:W-:Y:S01]  /*6f80*/  F2FP.SATFINITE.E4M3.F32.PACK_AB_MERGE_C R54, R15, R10, RZ ;  /* 0x0000000a0f36723e */ /* 0x000fe200048070ff */
[C---:B------:R-:W-:Y:S01]  /*6f90*/  FFMA R3, R49.reuse, R62, R3 ;  /* 0x0000003e31037223 */ /* 0x040fe20000000003 */
[----:B------:R-:W-:Y:S01]  /*6fa0*/  FFMA R6, R49, R63, R6 ;  /* 0x0000003f31067223 */ /* 0x000fe20000000006 */
[----:B------:R-:W-:Y:S01]  /*6fb0*/  FMUL R20, R47, R29 ;  /* 0x0000001d2f147220 */ /* 0x000fe20000400000 */
[----:B------:R-:W-:Y:S01]  /*6fc0*/  F2FP.SATFINITE.E4M3.F32.PACK_AB_MERGE_C R29, R5, R4, R53 ;  /* 0x00000004051d723e */ /* 0x000fe20004807035 */
[----:B------:R-:W-:Y:S01]  /*6fd0*/  FMUL R10, R47, R19 ;  /* 0x000000132f0a7220 */ /* 0x000fe20000400000 */
[----:B------:R-:W-:Y:S01]  /*6fe0*/  F2FP.SATFINITE.E4M3.F32.PACK_AB_MERGE_C R30, R9, R8, R54 ;  /* 0x00000008091e723e */ /* 0x000fe20004807036 */
        /* <DEDUP_REMOVED lines=10> */
[----:B------:R-:W-:Y:S01]  /*7090*/  FFMA R14, R49, R69, R14 ;  /* 0x00000045310e7223 */ /* 0x000fe2000000000e */
[----:B------:R-:W-:Y:S01]  /*70a0*/  FMUL R18, R47, R27 ;  /* 0x0000001b2f127220 */ /* 0x000fe20000400000 */
[C---:B------:R-:W-:Y:S01]  /*70b0*/  FFMA R15, R49.reuse, R70, R15 ;  /* 0x00000046310f7223 */ /* 0x040fe2000000000f */
[C---:B------:R-:W-:Y:S01]  /*70c0*/  FFMA R16, R49.reuse, R71, R16 ;  /* 0x0000004731107223 */ /* 0x040fe20000000010 */
[C---:B------:R-:W-:Y:S01]  /*70d0*/  FFMA R17, R49.reuse, R72, R17 ;  /* 0x0000004831117223 */ /* 0x040fe20000000011 */
[C---:B------:R-:W-:Y:S01]  /*70e0*/  FFMA R18, R49.reuse, R73, R18 ;  /* 0x0000004931127223 */ /* 0x040fe20000000012 */
[----:B------:R-:W-:Y:S01]  /*70f0*/  FFMA R19, R49, R74, R19 ;  /* 0x0000004a31137223 */ /* 0x000fe20000000013 */
[----:B------:R-:W-:Y:S01]  /*7100*/  FMUL R23, R47, R32 ;  /* 0x000000202f177220 */ /* 0x000fe20000400000 */
[----:B------:R-:W-:Y:S01]  /*7110*/  FFMA R20, R49, R75, R20 ;  /* 0x0000004b31147223 */ /* 0x000fe20000000014 */
[----:B------:R-:W-:Y:S01]  /*7120*/  FMUL R24, R47, R33 ;  /* 0x000000212f187220 */ /* 0x000fe20000400000 */
[--C-:B------:R-:W-:Y:S02]  /*7130*/  HADD2.F32 R50, -RZ, R51.reuse.H0_H0 ;  /* 0x20000033ff327230 */ /* 0x100fe40000004100 */
[----:B------:R-:W-:Y:S01]  /*7140*/  FFMA R21, R49, R76, R21 ;  /* 0x0000004c31157223 */ /* 0x000fe20000000015 */
[----:B------:R-:W-:Y:S02]  /*7150*/  HADD2.F32 R51, -RZ, R51.H1_H1 ;  /* 0x30000033ff337230 */ /* 0x000fe40000004100 */
[----:B------:R-:W-:Y:S01]  /*7160*/  FMUL R25, R47, R34 ;  /* 0x000000222f197220 */ /* 0x000fe20000400000 */
[----:B------:R-:W-:Y:S01]  /*7170*/  FFMA R22, R49, R77, R22 ;  /* 0x0000004d31167223 */ /* 0x000fe20000000016 */
[----:B------:R-:W-:Y:S01]  /*7180*/  FMUL R26, R47, R35 ;  /* 0x000000232f1a7220 */ /* 0x000fe20000400000 */
[----:B------:R-:W-:Y:S01]  /*7190*/  F2FP.SATFINITE.E4M3.F32.PACK_AB_MERGE_C R7, R10, R7, RZ ;  /* 0x000000070a07723e */ /* 0x000fe200048070ff */
[C---:B------:R-:W-:Y:S01]  /*71a0*/  FFMA R23, R49.reuse, R78, R23 ;  /* 0x0000004e31177223 */ /* 0x040fe20000000017 */
[C---:B------:R-:W-:Y:S01]  /*71b0*/  FFMA R24, R49.reuse, R79, R24 ;  /* 0x0000004f31187223 */ /* 0x040fe20000000018 */
[C---:B------:R-:W-:Y:S01]  /*71c0*/  FFMA R25, R49.reuse, R50, R25 ;  /* 0x0000003231197223 */ /* 0x040fe20000000019 */
[----:B------:R-:W-:Y:S01]  /*71d0*/  FFMA R26, R49, R51, R26 ;  /* 0x00000033311a7223 */ /* 0x000fe2000000001a */
[----:B------:R-:W-:Y:S02]  /*71e0*/  F2FP.SATFINITE.E4M3.F32.PACK_AB_MERGE_C R28, R2, R0, R52 ;  /* 0x00000000021c723e */ /* 0x000fe40004807034 */
[----:B------:R-:W-:Y:S02]  /*71f0*/  F2FP.SATFINITE.E4M3.F32.PACK_AB_MERGE_C R31, R6, R3, R7 ;  /* 0x00000003061f723e */ /* 0x000fe40004807007 */
[----:B------:R-:W-:Y:S02]  /*7200*/  F2FP.SATFINITE.E4M3.F32.PACK_AB_MERGE_C R13, R14, R13, RZ ;  /* 0x0000000d0e0d723e */ /* 0x000fe400048070ff */
[----:B------:R-:W-:Y:S01]  /*7210*/  F2FP.SATFINITE.E4M3.F32.PACK_AB_MERGE_C R17, R18, R17, RZ ;  /* 0x000000111211723e */ /* 0x000fe200048070ff */
[----:B------:R1:W-:Y:S01]  /*7220*/  STS.128 [R100+UR49+0x5200], R28 ;  /* 0x0052001c64007988 */ /* 0x0003e20008000c31 */
[----:B------:R-:W-:Y:S02]  /*7230*/  F2FP.SATFINITE.E4M3.F32.PACK_AB_MERGE_C R14, R22, R21, RZ ;  /* 0x00000015160e723e */ /* 0x000fe400048070ff */
[----:B------:R-:W-:Y:S02]  /*7240*/  F2FP.SATFINITE.E4M3.F32.PACK_AB_MERGE_C R25, R26, R25, RZ ;  /* 0x000000191a19723e */ /* 0x000fe400048070ff */
[----:B------:R-:W-:Y:S02]  /*7250*/  F2FP.SATFINITE.E4M3.F32.PACK_AB_MERGE_C R12, R12, R11, R13 ;  /* 0x0000000b0c0c723e */ /* 0x000fe4000480700d */
[----:B------:R-:W-:Y:S02]  /*7260*/  F2FP.SATFINITE.E4M3.F32.PACK_AB_MERGE_C R13, R16, R15, R17 ;  /* 0x0000000f100d723e */ /* 0x000fe40004807011 */
        /* <DEDUP_REMOVED lines=13> */
[----:B------:R-:W-:Y:S02]  /*7340*/  UIADD3 UR8, UP0, UPT, UR52, 0x680, URZ ;  /* 0x0000068034087890 */ /* 0x000fe4000ff1e0ff */
[----:B------:R-:W-:Y:S02]  /*7350*/  UIADD3 UR5, UPT, UPT, UR41, 0x40, URZ ;  /* 0x0000004029057890 */ /* 0x000fe4000fffe0ff */
[----:B------:R-:W-:Y:S02]  /*7360*/  UIADD3 UR4, UPT, UPT, UR49, 0x5200, URZ ;  /* 0x0000520031047890 */ /* 0x000fe4000fffe0ff */
[----:B------:R-:W-:Y:S01]  /*7370*/  UIADD3.X UR9, UPT, UPT, URZ, UR53, URZ, UP0, !UPT ;  /* 0x00000035ff097290 */ /* 0x000fe200087fe4ff */
[----:B------:R-:W-:Y:S01]  /*7380*/  UMOV UR6, UR42 ;  /* 0x0000002a00067c82 */ /* 0x000fe20008000000 */
[----:B------:R-:W-:Y:S07]  /*7390*/  UMOV UR7, UR36 ;  /* 0x0000002400077c82 */ /* 0x000fee0008000000 */
[----:B------:R2:W-:Y:S01]  /*73a0*/  UTMASTG.3D [UR4], [UR8] ;  /* 0x00000004080073b5 */ /* 0x0005e20008010000 */
[----:B------:R0:W-:Y:S01]  /*73b0*/  UTMACMDFLUSH ;  /* 0x00000000000079b7 */ /* 0x0001e20000000000 */
[----:B--2---:R-:W-:Y:S04]  /*73c0*/  DEPBAR.LE SB0, 0x1 ;  /* 0x000080400000791a */ /* 0x004fe80000000000 */
.L_x_107:
[----:B------:R-:W-:Y:S05]  /*73d0*/  BSYNC.RECONVERGENT B0 ;  /* 0x0000000000007941 */ /* 0x000fea0003800200 */
.L_x_106:
        /* <DEDUP_REMOVED lines=15> */
.L_x_111:
[----:B------:R-:W-:Y:S05]  /*74d0*/  BSYNC B0 ;  /* 0x0000000000007941 */ /* 0x000fea0003800000 */
.L_x_110:
[----:B------:R-:W-:Y:S01]  /*74e0*/  ISETP.NE.AND P0, PT, R116, RZ, PT ;  /* 0x000000ff7400720c */ /* 0x000fe20003f05270 */
[----:B------:R-:W-:Y:S11]  /*74f0*/  VIADD R105, R105, 0x1 ;  /* 0x0000000169697836 */ /* 0x000ff60000000000 */
[----:B------:R-:W-:Y:S01]  /*7500*/  @!UPT UIADD3 URZ, UPT, UPT, URZ, URZ, URZ ;  /* 0x000000fffffff290 */ /* 0x000fe2000fffe0ff */
[----:B------:R3:W4:Y:S04]  /*7510*/  @P0 LDS.128 R84, [R2+0x210] ;  /* 0x0002100002540984 */ /* 0x0007280000000c00 */
[----:B------:R1:W1:Y:S01]  /*7520*/  @P0 LDS.128 R80, [R3+UR49+0x200] ;  /* 0x0002003103500984 */ /* 0x0002620008000c00 */
        /* <DEDUP_REMOVED lines=14> */
.L_x_109:
[----:B------:R-:W-:Y:S05]  /*7610*/  BSYNC B1 ;  /* 0x0000000000017941 */ /* 0x000fea0003800000 */
.L_x_108:
[----:B------:R-:W-:Y:S05]  /*7620*/  VIADD R0, R48, 0x80 ;  /* 0x0000008030007836 */ /* 0x000fea0000000000 */
[----:B------:R-:W-:Y:S04]  /*7630*/  SHF.R.U32.HI R0, RZ, 0x15, R0 ;  /* 0x00000015ff007819 */ /* 0x000fe80000011600 */
[----:B------:R-:W-:Y:S11]  /*7640*/  LOP3.LUT P0, RZ, R0, 0x3, R101, 0x48, !PT ;  /* 0x0000000300ff7812 */ /* 0x000ff60007804865 */
[----:B------:R-:W-:Y:S02]  /*7650*/  @!UPT UIADD3 URZ, UPT, UPT, URZ, URZ, URZ ;  /* 0x000000fffffff290 */ /* 0x000fe4000fffe0ff */
[----:B------:R-:W-:Y:S05]  /*7660*/  @!P0 BRA `(.L_x_113) ;  /* 0x0000000000408947 */ /* 0x000fea0003800000 */
[----:B------:R-:W2:Y:S01]  /*7670*/  LDCU.64 UR8, c[0x4][0x78] ;  /* 0x01000f00ff0877ac */ /* 0x000ea20008000a00 */
[----:B------:R-:W-:Y:S01]  /*7680*/  MOV R3, 0x0 ;  /* 0x0000000000037802 */ /* 0x000fe20000000f00 */
[----:B-1----:R-:W-:Y:S02]  /*7690*/  HFMA2 R12, -RZ, RZ, 0, 5.9604644775390625e-08 ;  /* 0x00000001ff0c7431 */ /* 0x002fe400000001ff */
[----:B------:R-:W-:Y:S02]  /*76a0*/  IMAD.MOV.U32 R8, RZ, RZ, 0x192 ;  /* 0x00000192ff087424 */ /* 0x000fe400078e00ff */
[----:B------:R-:W-:Y:S01]  /*76b0*/  IMAD.MOV.U32 R13, RZ, RZ, RZ ;  /* 0x000000ffff0d7224 */ /* 0x000fe200078e00ff */
[----:B------:R-:W1:Y:S01]  /*76c0*/  LDCU.64 UR6, c[0x4][0x80] ;  /* 0x01001000ff0677ac */ /* 0x000e620008000a00 */
[----:B------:R-:W3:Y:S01]  /*76d0*/  LDC.64 R2, c[0x4][R3] ;  /* 0x0100000003027b82 */ /* 0x000ee20000000a00 */
[----:B------:R-:W4:Y:S01]  /*76e0*/  LDCU.64 UR4, c[0x4][0x18] ;  /* 0x01000300ff0477ac */ /* 0x000f220008000a00 */
[----:B--2---:R-:W-:Y:S01]  /*76f0*/  MOV R5, UR9 ;  /* 0x0000000900057c02 */ /* 0x004fe20008000f00 */
[----:B------:R-:W-:Y:S01]  /*7700*/  IMAD.U32 R4, RZ, RZ, UR8 ;  /* 0x00000008ff047e24 */ /* 0x000fe2000f8e00ff */
[----:B-1----:R-:W-:Y:S01]  /*7710*/  MOV R7, UR7 ;  /* 0x0000000700077c02 */ /* 0x002fe20008000f00 */
[----:B------:R-:W-:Y:S01]  /*7720*/  IMAD.U32 R6, RZ, RZ, UR6 ;  /* 0x00000006ff067e24 */ /* 0x000fe2000f8e00ff */
[----:B----4-:R-:W-:Y:S01]  /*7730*/  MOV R11, UR5 ;  /* 0x00000005000b7c02 */ /* 0x010fe20008000f00 */
[----:B------:R-:W-:Y:S02]  /*7740*/  IMAD.U32 R10, RZ, RZ, UR4 ;  /* 0x00000004ff0a7e24 */ /* 0x000fe4000f8e00ff */
[----:B------:R-:W-:Y:S07]  /*7750*/  LEPC R20, `(.L_x_113) ;  /* 0x000000001014794e */ /* 0x000fee0000000000 */
[----:B---3--:R-:W-:Y:S05]  /*7760*/  CALL.ABS.NOINC R2 ;  /* 0x0000000002007343 */ /* 0x008fea0003c00000 */
.L_x_113:
        /* <DEDUP_REMOVED lines=148> */
[----:B------:R-:W-:Y:S02]  /*80b0*/  UIADD3 UR8, UP0, UPT, UR52, 0x680, URZ ;  /* 0x0000068034087890 */ /* 0x000fe4000ff1e0ff */
[----:B------:R-:W-:Y:S02]  /*80c0*/  UIADD3 UR5, UPT, UPT, UR41, 0x80, URZ ;  /* 0x0000008029057890 */ /* 0x000fe4000fffe0ff */
[----:B------:R-:W-:Y:S01]  /*80d0*/  MOV R109, UR10 ;  /* 0x0000000a006d7c02 */ /* 0x000fe20008000f00 */
[----:B------:R-:W-:Y:S01]  /*80e0*/  UIADD3.X UR9, UPT, UPT, URZ, UR53, URZ, UP0, !UPT ;  /* 0x00000035ff097290 */ /* 0x000fe200087fe4ff */
[----:B------:R-:W-:Y:S02]  /*80f0*/  UMOV UR6, UR42 ;  /* 0x0000002a00067c82 */ /* 0x000fe40008000000 */
[----:B------:R-:W-:Y:S01]  /*8100*/  R2UR UR4, R109 ;  /* 0x000000006d0472ca */ /* 0x000fe200000e0000 */
[----:B------:R-:W-:Y:S11]  /*8110*/  UMOV UR7, UR36 ;  /* 0x0000002400077c82 */ /* 0x000ff60008000000 */
[----:B------:R-:W-:Y:S01]  /*8120*/  @!UPT UIADD3 URZ, UPT, UPT, URZ, URZ, URZ ;  /* 0x000000fffffff290 */ /* 0x000fe2000fffe0ff */
[----:B------:R2:W-:Y:S01]  /*8130*/  UTMASTG.3D [UR4], [UR8] ;  /* 0x00000004080073b5 */ /* 0x0005e20008010000 */
[----:B------:R0:W-:Y:S01]  /*8140*/  UTMACMDFLUSH ;  /* 0x00000000000079b7 */ /* 0x0001e20000000000 */
[----:B--2---:R-:W-:Y:S04]  /*8150*/  DEPBAR.LE SB0, 0x1 ;  /* 0x000080400000791a */ /* 0x004fe80000000000 */
.L_x_115:
[----:B------:R-:W-:Y:S05]  /*8160*/  BSYNC.RECONVERGENT B0 ;  /* 0x0000000000007941 */ /* 0x000fea0003800200 */
.L_x_114:
        /* <DEDUP_REMOVED lines=15> */
.L_x_119:
[----:B------:R-:W-:Y:S05]  /*8260*/  BSYNC B0 ;  /* 0x0000000000007941 */ /* 0x000fea0003800000 */
.L_x_118:
        /* <DEDUP_REMOVED lines=19> */
.L_x_117:
[----:B------:R-:W-:Y:S05]  /*83a0*/  BSYNC B1 ;  /* 0x0000000000017941 */ /* 0x000fea0003800000 */
.L_x_116:
        /* <DEDUP_REMOVED lines=21> */
.L_x_121:
[----:B------:R-:W-:Y:S01]  /*8500*/  ISETP.NE.AND P0, PT, R110, RZ, PT ;  /* 0x000000ff6e00720c */ /* 0x000fe20003f05270 */
[----:B------:R-:W-:Y:S05]  /*8510*/  WARPSYNC.ALL ;  /* 0x0000000000007948 */ /* 0x000fea0003800000 */
[----:B------:R-:W-:Y:S01]  /*8520*/  R2UR UR4, R48 ;  /* 0x00000000300472ca */ /* 0x000fe200000e0000 */
[----:B------:R-:W-:Y:S01]  /*8530*/  BSSY.RECONVERGENT B0, `(.L_x_122) ;  /* 0x000009c000007945 */ /* 0x000fe20003800200 */
[-C--:B------:R-:W-:Y:S02]  /*8540*/  F2FP.F16.E4M3.UNPACK_B R2, R80.reuse ;  /* 0x00000050ff02723e */ /* 0x080fe400020006ff */
[----:B------:R-:W-:Y:S02]  /*8550*/  F2FP.F16.E4M3.UNPACK_B R80, R80.H1 ;  /* 0x00000050ff50723e */ /* 0x000fe400030006ff */
[-C--:B------:R-:W-:Y:S01]  /*8560*/  F2FP.F16.E4M3.UNPACK_B R51, R81.reuse ;  /* 0x00000051ff33723e */ /* 0x080fe200020006ff */
[--C-:B------:R-:W-:Y:S01]  /*8570*/  HADD2.F32 R0, -RZ, R2.reuse.H0_H0 ;  /* 0x20000002ff007230 */ /* 0x100fe20000004100 */
[----:B------:R-:W-:Y:S01]  /*8580*/  F2FP.F16.E4M3.UNPACK_B R81, R81.H1 ;  /* 0x00000051ff51723e */ /* 0x000fe200030006ff */
[----:B------:R-:W-:Y:S01]  /*8590*/  HADD2.F32 R2, -RZ, R2.H1_H1 ;  /* 0x30000002ff027230 */ /* 0x000fe20000004100 */
[-C--:B------:R-:W-:Y:S01]  /*85a0*/  F2FP.F16.E4M3.UNPACK_B R55, R82.reuse ;  /* 0x00000052ff37723e */ /* 0x080fe200020006ff */
[--C-:B------:R-:W-:Y:S01]  /*85b0*/  HADD2.F32 R3, -RZ, R80.reuse.H0_H0 ;  /* 0x20000050ff037230 */ /* 0x100fe20000004100 */
[----:B------:R-:W-:Y:S01]  /*85c0*/  F2FP.F16.E4M3.UNPACK_B R82, R82.H1 ;  /* 0x00000052ff52723e */ /* 0x000fe200030006ff */
[----:B-1----:R-:W-:Y:S01]  /*85d0*/  LDTM.16dp32bit_t0_t15.x32 R4, tmem[UR4+0xc0] ;  /* 0x0000c004000479ee */ /* 0x002fe20008a80000 */
[----:B------:R-:W1:Y:S01]  /*85e0*/  LDTM.16dp32bit_t16_t31.x32 R4, tmem[UR4+0xe0] ;  /* 0x0000e004000479ee */ /* 0x000e620008aa0000 */
[----:B------:R-:W-:Y:S01]  /*85f0*/  NOP ;  /* 0x0000000000007918 */ /* 0x000fe20000000000 */
[--C-:B------:R-:W-:Y:S01]  /*8600*/  HADD2.F32 R50, -RZ, R51.reuse.H0_H0 ;  /* 0x20000033ff327230 */ /* 0x100fe20000004100 */
[----:B------:R-:W-:Y:S01]  /*8610*/  R2UR UR5, R113 ;  /* 0x00000000710572ca */ /* 0x000fe200000e0000 */
[----:B------:R-:W-:Y:S01]  /*8620*/  HADD2.F32 R51, -RZ, R51.H1_H1 ;  /* 0x30000033ff337230 */ /* 0x000fe20000004100 */
[----:B------:R-:W-:Y:S01]  /*8630*/  F2FP.F16.E4M3.UNPACK_B R59, R83 ;  /* 0x00000053ff3b723e */ /* 0x000fe200020006ff */
[--C-:B------:R-:W-:Y:S01]  /*8640*/  HADD2.F32 R54, -RZ, R55.reuse.H0_H0 ;  /* 0x20000037ff367230 */ /* 0x100fe20000004100 */
[----:B------:R-:W-:Y:S01]  /*8650*/  F2FP.F16.E4M3.UNPACK_B R63, R84 ;  /* 0x00000054ff3f723e */ /* 0x000fe200020006ff */
[----:B------:R-:W-:Y:S01]  /*8660*/  HADD2.F32 R55, -RZ, R55.H1_H1 ;  /* 0x30000037ff377230 */ /* 0x000fe20000004100 */
[----:B------:R-:W-:Y:S01]  /*8670*/  F2FP.F16.E4M3.UNPACK_B R67, R85 ;  /* 0x00000055ff43723e */ /* 0x000fe200020006ff */
[--C-:B------:R-:W-:Y:S01]  /*8680*/  HADD2.F32 R58, -RZ, R59.reuse.H0_H0 ;  /* 0x2000003bff3a7230 */ /* 0x100fe20000004100 */
[----:B------:R-:W-:Y:S01]  /*8690*/  F2FP.F16.E4M3.UNPACK_B R71, R86 ;  /* 0x00000056ff47723e */ /* 0x000fe200020006ff */
[----:B------:R-:W-:Y:S01]  /*86a0*/  HADD2.F32 R59, -RZ, R59.H1_H1 ;  /* 0x3000003bff3b7230 */ /* 0x000fe20000004100 */
[----:B------:R-:W-:Y:S01]  /*86b0*/  F2FP.F16.E4M3.UNPACK_B R74, R87 ;  /* 0x00000057ff4a723e */ /* 0x000fe200020006ff */
[--C-:B------:R-:W-:Y:S01]  /*86c0*/  HADD2.F32 R62, -RZ, R63.reuse.H0_H0 ;  /* 0x2000003fff3e7230 */ /* 0x100fe20000004100 */
[----:B------:R-:W-:Y:S01]  /*86d0*/  F2FP.F16.E4M3.UNPACK_B R83, R83.H1 ;  /* 0x00000053ff53723e */ /* 0x000fe200030006ff */
[----:B------:R-:W-:Y:S01]  /*86e0*/  UIADD3 UR5, UPT, UPT, UR5, 0xd0, URZ ;  /* 0x000000d005057890 */ /* 0x000fe2000fffe0ff */
[----:B------:R-:W-:Y:S01]  /*86f0*/  HADD2.F32 R63, -RZ, R63.H1_H1 ;  /* 0x3000003fff3f7230 */ /* 0x000fe20000004100 */
[----:B------:R-:W-:Y:S01]  /*8700*/  F2FP.F16.E4M3.UNPACK_B R84, R84.H1 ;  /* 0x00000054ff54723e */ /* 0x000fe200030006ff */
[--C-:B------:R-:W-:Y:S01]  /*8710*/  HADD2.F32 R66, -RZ, R67.reuse.H0_H0 ;  /* 0x20000043ff427230 */ /* 0x100fe20000004100 */
[----:B------:R-:W-:Y:S01]  /*8720*/  UPRMT UR5, UR37, 0x654, UR5 ;  /* 0x0000065425057896 */ /* 0x000fe20008000005 */
[----:B------:R-:W-:Y:S01]  /*8730*/  HADD2.F32 R67, -RZ, R67.H1_H1 ;  /* 0x30000043ff437230 */ /* 0x000fe20000004100 */
[----:B------:R-:W-:Y:S01]  /*8740*/  F2FP.F16.E4M3.UNPACK_B R85, R85.H1 ;  /* 0x00000055ff55723e */ /* 0x000fe200030006ff */
[--C-:B------:R-:W-:Y:S02]  /*8750*/  HADD2.F32 R70, -RZ, R71.reuse.H0_H0 ;  /* 0x20000047ff467230 */ /* 0x100fe40000004100 */
[C---:B-1----:R-:W-:Y:S01]  /*8760*/  FMUL R4, R47.reuse, R4 ;  /* 0x000000042f047220 */ /* 0x042fe20000400000 */
[C---:B------:R-:W-:Y:S01]  /*8770*/  FMUL R5, R47.reuse, R5 ;  /* 0x000000052f057220 */ /* 0x040fe20000400000 */
[C---:B------:R-:W-:Y:S01]  /*8780*/  FMUL R8, R47.reuse, R8 ;  /* 0x000000082f087220 */ /* 0x040fe20000400000 */
[----:B------:R-:W-:Y:S01]  /*8790*/  FMUL R9, R47, R9 ;  /* 0x000000092f097220 */ /* 0x000fe20000400000 */
[C---:B------:R-:W-:Y:S01]  /*87a0*/  FFMA R4, R49.reuse, R0, R4 ;  /* 0x0000000031047223 */ /* 0x040fe20000000004 */
[----:B------:R-:W-:Y:S01]  /*87b0*/  SYNCS.ARRIVE.TRANS64.RED.A1T0 RZ, [UR5], RZ ;  /* 0x000000ffffff79a7 */ /* 0x000fe20008100405 */
        /* <DEDUP_REMOVED lines=8> */
[----:B------:R-:W-:Y:S02]  /*8840*/  HADD2.F32 R71, -RZ, R71.H1_H1 ;  /* 0x30000047ff477230 */ /* 0x000fe40000004100 */
[C---:B------:R-:W-:Y:S01]  /*8850*/  FMUL R25, R47.reuse, R30 ;  /* 0x0000001e2f197220 */ /* 0x040fe20000400000 */
[C---:B------:R-:W-:Y:S01]  /*8860*/  FMUL R30, R47.reuse, R35 ;  /* 0x000000232f1e7220 */ /* 0x040fe20000400000 */
[----:B------:R-:W-:Y:S02]  /*8870*/  HADD2.F32 R48, -RZ, R80.H1_H1 ;  /* 0x30000050ff307230 */ /* 0x000fe40000004100 */
[C---:B------:R-:W-:Y:S01]  /*8880*/  FMUL R6, R47.reuse, R6 ;  /* 0x000000062f067220 */ /* 0x040fe20000400000 */
[C---:B------:R-:W-:Y:S01]  /*8890*/  FMUL R7, R47.reuse, R7 ;  /* 0x000000072f077220 */ /* 0x040fe20000400000 */
[--C-:B------:R-:W-:Y:S02]  /*88a0*/  HADD2.F32 R52, -RZ, R81.reuse.H0_H0 ;  /* 0x20000051ff347230 */ /* 0x100fe40000004100 */
[----:B------:R-:W-:Y:S01]  /*88b0*/  FMUL R10, R47, R10 ;  /* 0x0000000a2f0a7220 */ /* 0x000fe20000400000 */
[C---:B------:R-:W-:Y:S01]  /*88c0*/  FFMA R6, R49.reuse, R3, R6 ;  /* 0x0000000331067223 */ /* 0x040fe20000000006 */
[----:B------:R-:W-:Y:S02]  /*88d0*/  HADD2.F32 R53, -RZ, R81.H1_H1 ;  /* 0x30000051ff357230 */ /* 0x000fe40000004100 */
[C---:B------:R-:W-:Y:S01]  /*88e0*/  FFMA R7, R49.reuse, R48, R7 ;  /* 0x0000003031077223 */ /* 0x040fe20000000007 */
[C---:B------:R-:W-:Y:S01]  /*88f0*/  FFMA R8, R49.reuse, R50, R8 ;  /* 0x0000003231087223 */ /* 0x040fe20000000008 */
[C---:B------:R-:W-:Y:S01]  /*8900*/  FFMA R9, R49.reuse, R51, R9 ;  /* 0x0000003331097223 */ /* 0x040fe20000000009 */
[----:B------:R-:W-:Y:S01]  /*8910*/  FFMA R10, R49, R52, R10 ;  /* 0x00000034310a7223 */ /* 0x000fe2000000000a */
[--C-:B------:R-:W-:Y:S01]  /*8920*/  HADD2.F32 R48, -RZ, R74.reuse.H0_H0 ;  /* 0x2000004aff307230 */ /* 0x100fe20000004100 */
[----:B------:R-:W-:Y:S01]  /*8930*/  F2FP.SATFINITE.E4M3.F32.PACK_AB_MERGE_C R77, R7, R6, RZ ;  /* 0x00000006074d723e */ /* 0x000fe200048070ff */
[C---:B------:R-:W-:Y:S01]  /*8940*/  FMUL R7, R47.reuse, R24 ;  /* 0x000000182f077220 */ /* 0x040fe20000400000 */
[C---:B------:R-:W-:Y:S01]  /*8950*/  FMUL R24, R47.reuse, R29 ;  /* 0x0000001d2f187220 */ /* 0x040fe20000400000 */
[C---:B------:R-:W-:Y:S01]  /*8960*/  FMUL R29, R47.reuse, R34 ;  /* 0x000000222f1d7220 */ /* 0x040fe20000400000 */
[----:B------:R-:W-:Y:S02]  /*8970*/  HADD2.F32 R74, -RZ, R74.H1_H1 ;  /* 0x3000004aff4a7230 */ /* 0x000fe40000004100 */
[C---:B------:R-:W-:Y:S01]  /*8980*/  FMUL R11, R47.reuse, R11 ;  /* 0x0000000b2f0b7220 */ /* 0x040fe20000400000 */
[--C-:B------:R-:W-:Y:S02]  /*8990*/  HADD2.F32 R56, -RZ, R82.reuse.H0_H0 ;  /* 0x20000052ff387230 */ /* 0x100fe40000004100 */
[----:B------:R-:W-:Y:S01]  /*89a0*/  FMUL R14, R47, R14 ;  /* 0x0000000e2f0e7220 */ /* 0x000fe20000400000 */
[----:B------:R-:W-:Y:S02]  /*89b0*/  HADD2.F32 R57, -RZ, R82.H1_H1 ;  /* 0x30000052ff397230 */ /* 0x000fe40000004100 */
[C---:B------:R-:W-:Y:S01]  /*89c0*/  FFMA R11, R49.reuse, R53, R11 ;  /* 0x00000035310b7223 */ /* 0x040fe2000000000b */
[----:B------:R-:W-:Y:S01]  /*89d0*/  F2FP.F16.E4M3.UNPACK_B R86, R86.H1 ;  /* 0x00000056ff56723e */ /* 0x000fe200030006ff */
[C---:B------:R-:W-:Y:S01]  /*89e0*/  FFMA R12, R49.reuse, R54, R12 ;  /* 0x00000036310c7223 */ /* 0x040fe2000000000c */
[C---:B------:R-:W-:Y:S01]  /*89f0*/  FFMA R13, R49.reuse, R55, R13 ;  /* 0x00000037310d7223 */ /* 0x040fe2000000000d */
[----:B------:R-:W-:Y:S01]  /*8a00*/  F2FP.F16.E4M3.UNPACK_B R87, R87.H1 ;  /* 0x00000057ff57723e */ /* 0x000fe200030006ff */
[----:B------:R-:W-:Y:S01]  /*8a10*/  FFMA R14, R49, R56, R14 ;  /* 0x00000038310e7223 */ /* 0x000fe2000000000e */
[----:B------:R-:W-:Y:S01]  /*8a20*/  F2FP.SATFINITE.E4M3.F32.PACK_AB_MERGE_C R10, R11, R10, RZ ;  /* 0x0000000a0b0a723e */ /* 0x000fe200048070ff */
[C---:B------:R-:W-:Y:S01]  /*8a30*/  FMUL R15, R47.reuse, R15 ;  /* 0x0000000f2f0f7220 */ /* 0x040fe20000400000 */
[--C-:B------:R-:W-:Y:S02]  /*8a40*/  HADD2.F32 R60, -RZ, R83.reuse.H0_H0 ;  /* 0x20000053ff3c7230 */ /* 0x100fe40000004100 */
[----:B------:R-:W-:Y:S01]  /*8a50*/  FMUL R18, R47, R18 ;  /* 0x000000122f127220 */ /* 0x000fe20000400000 */
[----:B------:R-:W-:Y:S02]  /*8a60*/  HADD2.F32 R61, -RZ, R83.H1_H1 ;  /* 0x30000053ff3d7230 */ /* 0x000fe40000004100 */
[----:B------:R-:W-:Y:S01]  /*8a70*/  FFMA R15, R49, R57, R15 ;  /* 0x00000039310f7223 */ /* 0x000fe2000000000f */
[----:B------:R-:W-:Y:S01]  /*8a80*/  IADD3 R45, PT, PT, R45, 0x1, RZ ;  /* 0x000000012d2d7810 */ /* 0x000fe20007ffe0ff */
[C---:B------:R-:W-:Y:S01]  /*8a90*/  FFMA R16, R49.reuse, R58, R16 ;  /* 0x0000003a31107223 */ /* 0x040fe20000000010 */
        /* <DEDUP_REMOVED lines=8> */
[C---:B------:R-:W-:Y:S01]  /*8b20*/  FFMA R0, R49.reuse, R62, R0 ;  /* 0x0000003e31007223 */ /* 0x040fe20000000000 */
[C---:B------:R-:W-:Y:S01]  /*8b30*/  FFMA R2, R49.reuse, R63, R2 ;  /* 0x0000003f31027223 */ /* 0x040fe20000000002 */
[--C-:B------:R-:W-:Y:S02]  /*8b40*/  HADD2.F32 R68, -RZ, R85.reuse.H0_H0 ;  /* 0x20000055ff447230 */ /* 0x100fe40000004100 */
[----:B------:R-:W-:Y:S01]  /*8b50*/  FFMA R3, R49, R64, R3 ;  /* 0x0000004031037223 */ /* 0x000fe20000000003 */
[----:B------:R-:W-:Y:S02]  /*8b60*/  HADD2.F32 R69, -RZ, R85.H1_H1 ;  /* 0x30000055ff457230 */ /* 0x000fe40000004100 */
[C---:B------:R-:W-:Y:S01]  /*8b70*/  FMUL R21, R47.reuse, R26 ;  /* 0x0000001a2f157220 */ /* 0x040fe20000400000 */
[----:B------:R-:W-:Y:S01]  /*8b80*/  FMUL R22, R47, R27 ;  /* 0x0000001b2f167220 */ /* 0x000fe20000400000 */
[C---:B------:R-:W-:Y:S01]  /*8b90*/  FFMA R6, R49.reuse, R65, R6 ;  /* 0x0000004131067223 */ /* 0x040fe20000000006 */
[----:B------:R-:W-:Y:S01]  /*8ba0*/  FFMA R7, R49, R66, R7 ;  /* 0x0000004231077223 */ /* 0x000fe20000000007 */
[----:B------:R-:W-:Y:S01]  /*8bb0*/  FMUL R23, R47, R28 ;  /* 0x0000001c2f177220 */ /* 0x000fe20000400000 */
[C---:B------:R-:W-:Y:S01]  /*8bc0*/  FFMA R20, R49.reuse, R67, R20 ;  /* 0x0000004331147223 */ /* 0x040fe20000000014 */
[--C-:B------:R-:W-:Y:S02]  /*8bd0*/  HADD2.F32 R72, -RZ, R86.reuse.H0_H0 ;  /* 0x20000056ff487230 */ /* 0x100fe40000004100 */
[C---:B------:R-:W-:Y:S01]  /*8be0*/  FFMA R21, R49.reuse, R68, R21 ;  /* 0x0000004431157223 */ /* 0x040fe20000000015 */
[----:B------:R-:W-:Y:S02]  /*8bf0*/  HADD2.F32 R73, -RZ, R86.H1_H1 ;  /* 0x30000056ff497230 */ /* 0x000fe40000004100 */
[----:B------:R-:W-:Y:S01]  /*8c00*/  FFMA R22, R49, R69, R22 ;  /* 0x0000004531167223 */ /* 0x000fe20000000016 */
[C---:B------:R-:W-:Y:S01]  /*8c10*/  FMUL R26, R47.reuse, R31 ;  /* 0x0000001f2f1a7220 */ /* 0x040fe20000400000 */
[----:B------:R-:W-:Y:S01]  /*8c20*/  FMUL R27, R47, R32 ;  /* 0x000000202f1b7220 */ /* 0x000fe20000400000 */
[----:B------:R-:W-:Y:S01]  /*8c30*/  FFMA R23, R49, R70, R23 ;  /* 0x0000004631177223 */ /* 0x000fe20000000017 */
[----:B------:R-:W-:Y:S01]  /*8c40*/  FMUL R28, R47, R33 ;  /* 0x000000212f1c7220 */ /* 0x000fe20000400000 */
[C---:B------:R-:W-:Y:S01]  /*8c50*/  FFMA R24, R49.reuse, R71, R24 ;  /* 0x0000004731187223 */ /* 0x040fe20000000018 */
[--C-:B------:R-:W-:Y:S02]  /*8c60*/  HADD2.F32 R75, -RZ, R87.reuse.H0_H0 ;  /* 0x20000057ff4b7230 */ /* 0x100fe40000004100 */
[C---:B------:R-:W-:Y:S01]  /*8c70*/  FFMA R25, R49.reuse, R72, R25 ;  /* 0x0000004831197223 */ /* 0x040fe20000000019 */
[----:B------:R-:W-:Y:S02]  /*8c80*/  HADD2.F32 R76, -RZ, R87.H1_H1 ;  /* 0x30000057ff4c7230 */ /* 0x000fe40000004100 */
[----:B------:R-:W-:Y:S01]  /*8c90*/  FFMA R26, R49, R73, R26 ;  /* 0x00000049311a7223 */ /* 0x000fe2000000001a */
[----:B------:R-:W-:Y:S01]  /*8ca0*/  F2FP.SATFINITE.E4M3.F32.PACK_AB_MERGE_C R14, R15, R14, RZ ;  /* 0x0000000e0f0e723e */ /* 0x000fe200048070ff */
[----:B------:R-:W-:Y:S01]  /*8cb0*/  FFMA R27, R49, R48, R27 ;  /* 0x00000030311b7223 */ /* 0x000fe2000000001b */
[----:B------:R-:W-:Y:S01]  /*8cc0*/  F2FP.SATFINITE.E4M3.F32.PACK_AB_MERGE_C R18, R19, R18, RZ ;  /* 0x000000121312723e */ /* 0x000fe200048070ff */
[C---:B------:R-:W-:Y:S01]  /*8cd0*/  FFMA R28, R49.reuse, R74, R28 ;  /* 0x0000004a311c7223 */ /* 0x040fe2000000001c */
[C---:B------:R-:W-:Y:S01]  /*8ce0*/  FFMA R29, R49.reuse, R75, R29 ;  /* 0x0000004b311d7223 */ /* 0x040fe2000000001d */
[----:B------:R-:W-:Y:S01]  /*8cf0*/  FFMA R30, R49, R76, R30 ;  /* 0x0000004c311e7223 */ /* 0x000fe2000000001e */
[----:B------:R-:W-:Y:S02]  /*8d00*/  F2FP.SATFINITE.E4M3.F32.PACK_AB_MERGE_C R32, R5, R4, R77 ;  /* 0x000000040520723e */ /* 0x000fe4000480704d */
[----:B------:R-:W-:Y:S02]  /*8d10*/  F2FP.SATFINITE.E4M3.F32.PACK_AB_MERGE_C R33, R9, R8, R10 ;  /* 0x000000080921723e */ /* 0x000fe4000480700a */
        /* <DEDUP_REMOVED lines=10> */
[----:B------:R-:W-:Y:S05]  /*8dc0*/  F2FP.SATFINITE.E4M3.F32.PACK_AB_MERGE_C R7, R28, R27, R29 ;  /* 0x0000001b1c07723e */ /* 0x000fea000480701d */
        /* <DEDUP_REMOVED lines=18> */
.L_x_123:
[----:B------:R-:W-:Y:S05]  /*8ef0*/  BSYNC.RECONVERGENT B0 ;  /* 0x0000000000007941 */ /* 0x000fea0003800200 */
.L_x_122:
[----:B------:R-:W-:Y:S01]  /*8f00*/  BAR.SYNC.DEFER_BLOCKING 0x1, 0x80 ;  /* 0x0042000000007b1d */ /* 0x000fe20000010000 */
[----:B------:R-:W-:Y:S01]  /*8f10*/  ISETP.NE.AND P2, PT, R111, RZ, PT ;  /* 0x000000ff6f00720c */ /* 0x000fe20003f45270 */
[----:B------:R-:W-:Y:S01]  /*8f20*/  IMAD.IADD R14, R43, 0x1, R94 ;  /* 0x000000012b0e7824 */ /* 0x000fe200078e025e */
[----:B------:R-:W-:Y:S01]  /*8f30*/  ISETP.NE.AND P0, PT, R112, 0x2, PT ;  /* 0x000000027000780c */ /* 0x000fe20003f05270 */
[----:B------:R-:W-:Y:S01]  /*8f40*/  IMAD.IADD R15, R44, 0x1, R95 ;  /* 0x000000012c0f7824 */ /* 0x000fe200078e025f */
[----:B------:R-:W-:Y:S02]  /*8f50*/  ISETP.NE.AND P1, PT, R45, 0x4, PT ;  /* 0x000000042d00780c */ /* 0x000fe40003f25270 */
[----:B------:R-:W-:Y:S02]  /*8f60*/  SEL R2, RZ, 0x1, P0 ;  /* 0x00000001ff027807 */ /* 0x000fe40000000000 */
[----:B------:R-:W-:Y:S02]  /*8f70*/  SEL R0, RZ, 0x1, P1 ;  /* 0x00000001ff007807 */ /* 0x000fe40000800000 */
[----:B------:R-:W-:Y:S02]  /*8f80*/  LOP3.LUT R106, R106, R2, RZ, 0x3c, !PT ;  /* 0x000000026a6a7212 */ /* 0x000fe400078e3cff */
[----:B------:R-:W-:Y:S02]  /*8f90*/  LOP3.LUT R107, R107, R0, RZ, 0x3c, !PT ;  /* 0x000000006b6b7212 */ /* 0x000fe400078e3cff */
[----:B------:R-:W-:Y:S02]  /*8fa0*/  @P2 R2UR UR36, R103 ;  /* 0x00000000672422ca */ /* 0x000fe400000e0000 */
[----:B------:R-:W-:Y:S02]  /*8fb0*/  SEL R112, R112, RZ, P0 ;  /* 0x000000ff70707207 */ /* 0x000fe40000000000 */
[----:B------:R-:W-:Y:S01]  /*8fc0*/  SEL R45, R45, RZ, P1 ;  /* 0x000000ff2d2d7207 */ /* 0x000fe20000800000 */
[----:B------:R-:W-:Y:S10]  /*8fd0*/  @P2 BRA `(.L_x_124) ;  /* 0xffffffbc00382947 */ /* 0x000ff4000383ffff */
[----:B------:R-:W-:Y:S05]  /*8fe0*/  EXIT ;  /* 0x000000000000794d */ /* 0x000fea0003800000 */
.L_x_19:
[----:B--2---:R2:W1:Y:S02]  /*8ff0*/  SYNCS.PHASECHK.TRANS64.TRYWAIT P0, [R2+URZ+0x100], R3 ;  /* 0x00010003020075a7 */ /* 0x00446400080011ff */
[----:B-1----:R-:W-:Y:S05]  /*9000*/  @!P0 NANOSLEEP.SYNCS 0x989680 ;  /* 0x009896800000895d */ /* 0x002fea0003900000 */
[----:B------:R-:W1:Y:S02]  /*9010*/  @!P0 SYNCS.PHASECHK.TRANS64 P0, [R2+URZ+0x100], R3 ;  /* 0x00010003020085a7 */ /* 0x000e6400080010ff */
[----:B-1----:R-:W-:Y:S05]  /*9020*/  @!P0 BRA `(.L_x_19) ;  /* 0xfffffffc00f08947 */ /* 0x002fea000383ffff */
[----:B------:R-:W-:Y:S05]  /*9030*/  BRA `(.L_x_125) ;  /* 0xffffff8400687947 */ /* 0x000fea000383ffff */
.L_x_22:
[----:B-1----:R-:W-:-:S07]  /*9040*/  MOV R2, UR33 ;  /* 0x0000002100027c02 */ /* 0x002fce0008000f00 */
.L_x_126:
[----:B-1----:R1:W2:Y:S02]  /*9050*/  SYNCS.PHASECHK.TRANS64.TRYWAIT P0, [R2+URZ+0x20], R4 ;  /* 0x00002004020075a7 */ /* 0x0022a400080011ff */
[----:B--2---:R-:W-:Y:S05]  /*9060*/  @!P0 NANOSLEEP.SYNCS 0x989680 ;  /* 0x009896800000895d */ /* 0x004fea0003900000 */
[----:B------:R-:W2:Y:S02]  /*9070*/  @!P0 SYNCS.PHASECHK.TRANS64 P0, [R2+URZ+0x20], R4 ;  /* 0x00002004020085a7 */ /* 0x000ea400080010ff */
[----:B--2---:R-:W-:Y:S05]  /*9080*/  @!P0 BRA `(.L_x_126) ;  /* 0xfffffffc00f08947 */ /* 0x004fea000383ffff */
[----:B------:R-:W-:Y:S05]  /*9090*/  BRA `(.L_x_21) ;  /* 0xffffff8400b87947 */ /* 0x000fea000383ffff */
.L_x_28:
[----:B-1----:R-:W-:-:S07]  /*90a0*/  MOV R2, UR17 ;  /* 0x0000001100027c02 */ /* 0x002fce0008000f00 */
.L_x_127:
[----:B-1----:R1:W2:Y:S02]  /*90b0*/  SYNCS.PHASECHK.TRANS64.TRYWAIT P0, [R2+URZ+0x20], R4 ;  /* 0x00002004020075a7 */ /* 0x0022a400080011ff */
[----:B--2---:R-:W-:Y:S05]  /*90c0*/  @!P0 NANOSLEEP.SYNCS 0x989680 ;  /* 0x009896800000895d */ /* 0x004fea0003900000 */
[----:B------:R-:W2:Y:S02]  /*90d0*/  @!P0 SYNCS.PHASECHK.TRANS64 P0, [R2+URZ+0x20], R4 ;  /* 0x00002004020085a7 */ /* 0x000ea400080010ff */
[----:B--2---:R-:W-:Y:S05]  /*90e0*/  @!P0 BRA `(.L_x_127) ;  /* 0xfffffffc00f08947 */ /* 0x004fea000383ffff */
[----:B------:R-:W-:Y:S05]  /*90f0*/  BRA `(.L_x_27) ;  /* 0xffffff8800607947 */ /* 0x000fea000383ffff */
.L_x_32:
[----:B-1----:R1:W2:Y:S02]  /*9100*/  SYNCS.PHASECHK.TRANS64.TRYWAIT P0, [R2+URZ+0x90], R3 ;  /* 0x00009003020075a7 */ /* 0x0022a400080011ff */
[----:B--2---:R-:W-:Y:S05]  /*9110*/  @!P0 NANOSLEEP.SYNCS 0x989680 ;  /* 0x009896800000895d */ /* 0x004fea0003900000 */
[----:B------:R-:W2:Y:S02]  /*9120*/  @!P0 SYNCS.PHASECHK.TRANS64 P0, [R2+URZ+0x90], R3 ;  /* 0x00009003020085a7 */ /* 0x000ea400080010ff */
[----:B--2---:R-:W-:Y:S05]  /*9130*/  @!P0 BRA `(.L_x_32) ;  /* 0xfffffffc00f08947 */ /* 0x004fea000383ffff */
[----:B------:R-:W-:Y:S05]  /*9140*/  BRA `(.L_x_128) ;  /* 0xffffff8800f07947 */ /* 0x000fea000383ffff */
.L_x_36:
[----:B----4-:R-:W-:-:S07]  /*9150*/  MOV R0, UR5 ;  /* 0x0000000500007c02 */ /* 0x010fce0008000f00 */
.L_x_129:
[----:B-1----:R1:W2:Y:S02]  /*9160*/  SYNCS.PHASECHK.TRANS64.TRYWAIT P0, [R0+URZ], R2 ;  /* 0x00000002000075a7 */ /* 0x0022a400080011ff */
[----:B--2---:R-:W-:Y:S05]  /*9170*/  @!P0 NANOSLEEP.SYNCS 0x989680 ;  /* 0x009896800000895d */ /* 0x004fea0003900000 */
[----:B------:R-:W2:Y:S02]  /*9180*/  @!P0 SYNCS.PHASECHK.TRANS64 P0, [R0+URZ], R2 ;  /* 0x00000002000085a7 */ /* 0x000ea400080010ff */
[----:B--2---:R-:W-:Y:S05]  /*9190*/  @!P0 BRA `(.L_x_129) ;  /* 0xfffffffc00f08947 */ /* 0x004fea000383ffff */
[----:B------:R-:W-:Y:S05]  /*91a0*/  BRA `(.L_x_130) ;  /* 0xffffff9000607947 */ /* 0x000fea000383ffff */
.L_x_37:
[----:B----4-:R-:W-:-:S07]  /*91b0*/  MOV R0, UR5 ;  /* 0x0000000500007c02 */ /* 0x010fce0008000f00 */
.L_x_131:
[----:B-1----:R1:W2:Y:S02]  /*91c0*/  SYNCS.PHASECHK.TRANS64.TRYWAIT P0, [R0+URZ], R3 ;  /* 0x00000003000075a7 */ /* 0x0022a400080011ff */
[----:B--2---:R-:W-:Y:S05]  /*91d0*/  @!P0 NANOSLEEP.SYNCS 0x989680 ;  /* 0x009896800000895d */ /* 0x004fea0003900000 */
[----:B------:R-:W2:Y:S02]  /*91e0*/  @!P0 SYNCS.PHASECHK.TRANS64 P0, [R0+URZ], R3 ;  /* 0x00000003000085a7 */ /* 0x000ea400080010ff */
[----:B--2---:R-:W-:Y:S05]  /*91f0*/  @!P0 BRA `(.L_x_131) ;  /* 0xfffffffc00f08947 */ /* 0x004fea000383ffff */
[----:B------:R-:W-:Y:S05]  /*9200*/  BRA `(.L_x_132) ;  /* 0xffffff90006c7947 */ /* 0x000fea000383ffff */
.L_x_38:
[----:B----4-:R-:W-:-:S07]  /*9210*/  MOV R0, UR5 ;  /* 0x0000000500007c02 */ /* 0x010fce0008000f00 */
.L_x_133:
[----:B-1----:R1:W2:Y:S02]  /*9220*/  SYNCS.PHASECHK.TRANS64.TRYWAIT P0, [R0+URZ], R3 ;  /* 0x00000003000075a7 */ /* 0x0022a400080011ff */
[----:B--2---:R-:W-:Y:S05]  /*9230*/  @!P0 NANOSLEEP.SYNCS 0x989680 ;  /* 0x009896800000895d */ /* 0x004fea0003900000 */
[----:B------:R-:W2:Y:S02]  /*9240*/  @!P0 SYNCS.PHASECHK.TRANS64 P0, [R0+URZ], R3 ;  /* 0x00000003000085a7 */ /* 0x000ea400080010ff */
[----:B--2---:R-:W-:Y:S05]  /*9250*/  @!P0 BRA `(.L_x_133) ;  /* 0xfffffffc00f08947 */ /* 0x004fea000383ffff */
[----:B------:R-:W-:Y:S05]  /*9260*/  BRA `(.L_x_134) ;  /* 0xffffff9000787947 */ /* 0x000fea000383ffff */
.L_x_41:
[----:B-1----:R1:W2:Y:S02]  /*9270*/  SYNCS.PHASECHK.TRANS64.TRYWAIT P0, [R0+URZ+0xf0], R4 ;  /* 0x0000f004000075a7 */ /* 0x0022a400080011ff */
[----:B--2---:R-:W-:Y:S05]  /*9280*/  @!P0 NANOSLEEP.SYNCS 0x989680 ;  /* 0x009896800000895d */ /* 0x004fea0003900000 */
[----:B------:R-:W2:Y:S02]  /*9290*/  @!P0 SYNCS.PHASECHK.TRANS64 P0, [R0+URZ+0xf0], R4 ;  /* 0x0000f004000085a7 */ /* 0x000ea400080010ff */
[----:B--2---:R-:W-:Y:S05]  /*92a0*/  @!P0 BRA `(.L_x_41) ;  /* 0xfffffffc00f08947 */ /* 0x004fea000383ffff */
[----:B------:R-:W-:Y:S05]  /*92b0*/  BRA `(.L_x_135) ;  /* 0xffffff9000d47947 */ /* 0x000fea000383ffff */
.L_x_42:
[----:B------:R-:W-:-:S07]  /*92c0*/  MOV R0, UR5 ;  /* 0x0000000500007c02 */ /* 0x000fce0008000f00 */
.L_x_136:
[----:B-1----:R1:W2:Y:S02]  /*92d0*/  SYNCS.PHASECHK.TRANS64.TRYWAIT P0, [R0+URZ+0xa0], R5 ;  /* 0x0000a005000075a7 */ /* 0x0022a400080011ff */
[----:B--2---:R-:W-:Y:S05]  /*92e0*/  @!P0 NANOSLEEP.SYNCS 0x989680 ;  /* 0x009896800000895d */ /* 0x004fea0003900000 */
[----:B------:R-:W2:Y:S02]  /*92f0*/  @!P0 SYNCS.PHASECHK.TRANS64 P0, [R0+URZ+0xa0], R5 ;  /* 0x0000a005000085a7 */ /* 0x000ea400080010ff */
[----:B--2---:R-:W-:Y:S05]  /*9300*/  @!P0 BRA `(.L_x_136) ;  /* 0xfffffffc00f08947 */ /* 0x004fea000383ffff */
[----:B------:R-:W-:Y:S05]  /*9310*/  BRA `(.L_x_137) ;  /* 0xffffff9000e47947 */ /* 0x000fea000383ffff */
.L_x_43:
[----:B-1----:R1:W2:Y:S02]  /*9320*/  SYNCS.PHASECHK.TRANS64.TRYWAIT P1, [R0+URZ+0x90], R4 ;  /* 0x00009004000075a7 */ /* 0x0022a400080211ff */
[----:B--2---:R-:W-:Y:S05]  /*9330*/  @!P1 NANOSLEEP.SYNCS 0x989680 ;  /* 0x009896800000995d */ /* 0x004fea0003900000 */
[----:B------:R-:W2:Y:S02]  /*9340*/  @!P1 SYNCS.PHASECHK.TRANS64 P1, [R0+URZ+0x90], R4 ;  /* 0x00009004000095a7 */ /* 0x000ea400080210ff */
[----:B--2---:R-:W-:Y:S05]  /*9350*/  @!P1 BRA `(.L_x_43) ;  /* 0xfffffffc00f09947 */ /* 0x004fea000383ffff */
[----:B------:R-:W-:Y:S05]  /*9360*/  BRA `(.L_x_138) ;  /* 0xffffff9400147947 */ /* 0x000fea000383ffff */
.L_x_46:
[----:B------:R-:W-:-:S07]  /*9370*/  MOV R0, UR5 ;  /* 0x0000000500007c02 */ /* 0x000fce0008000f00 */
.L_x_139:
[----:B-1----:R1:W2:Y:S02]  /*9380*/  SYNCS.PHASECHK.TRANS64.TRYWAIT P0, [R0+URZ+0xa0], R2 ;  /* 0x0000a002000075a7 */ /* 0x0022a400080011ff */
[----:B--2---:R-:W-:Y:S05]  /*9390*/  @!P0 NANOSLEEP.SYNCS 0x989680 ;  /* 0x009896800000895d */ /* 0x004fea0003900000 */
[----:B------:R-:W2:Y:S02]  /*93a0*/  @!P0 SYNCS.PHASECHK.TRANS64 P0, [R0+URZ+0xa0], R2 ;  /* 0x0000a002000085a7 */ /* 0x000ea400080010ff */
[----:B--2---:R-:W-:Y:S05]  /*93b0*/  @!P0 BRA `(.L_x_139) ;  /* 0xfffffffc00f08947 */ /* 0x004fea000383ffff */
[----:B------:R-:W-:Y:S05]  /*93c0*/  BRA `(.L_x_45) ;  /* 0xffffff9400687947 */ /* 0x000fea000383ffff */
.L_x_53:
[----:B-1----:R1:W2:Y:S02]  /*93d0*/  SYNCS.PHASECHK.TRANS64.TRYWAIT P1, [R0+URZ+0x90], R2 ;  /* 0x00009002000075a7 */ /* 0x0022a400080211ff */
[----:B--2---:R-:W-:Y:S05]  /*93e0*/  @!P1 NANOSLEEP.SYNCS 0x989680 ;  /* 0x009896800000995d */ /* 0x004fea0003900000 */
[----:B------:R-:W2:Y:S02]  /*93f0*/  @!P1 SYNCS.PHASECHK.TRANS64 P1, [R0+URZ+0x90], R2 ;  /* 0x00009002000095a7 */ /* 0x000ea400080210ff */
[----:B--2---:R-:W-:Y:S05]  /*9400*/  @!P1 BRA `(.L_x_53) ;  /* 0xfffffffc00f09947 */ /* 0x004fea000383ffff */
[----:B------:R-:W-:Y:S05]  /*9410*/  BRA `(.L_x_140) ;  /* 0xffffff9800d87947 */ /* 0x000fea000383ffff */
.L_x_54:
[----:B------:R-:W-:-:S07]  /*9420*/  MOV R2, UR7 ;  /* 0x0000000700027c02 */ /* 0x000fce0008000f00 */
.L_x_141:
[----:B-1----:R1:W2:Y:S02]  /*9430*/  SYNCS.PHASECHK.TRANS64.TRYWAIT P0, [R2+URZ+0xd0], R0 ;  /* 0x0000d000020075a7 */ /* 0x0022a400080011ff */
[----:B--2---:R-:W-:Y:S05]  /*9440*/  @!P0 NANOSLEEP.SYNCS 0x989680 ;  /* 0x009896800000895d */ /* 0x004fea0003900000 */
[----:B------:R-:W2:Y:S02]  /*9450*/  @!P0 SYNCS.PHASECHK.TRANS64 P0, [R2+URZ+0xd0], R0 ;  /* 0x0000d000020085a7 */ /* 0x000ea400080010ff */
[----:B--2---:R-:W-:Y:S05]  /*9460*/  @!P0 BRA `(.L_x_141) ;  /* 0xfffffffc00f08947 */ /* 0x004fea000383ffff */
[----:B------:R-:W-:Y:S05]  /*9470*/  BRA `(.L_x_142) ;  /* 0xffffff9c00287947 */ /* 0x000fea000383ffff */
.L_x_57:
[----:B------:R-:W-:Y:S07]  /*9480*/  MOV R0, UR6 ;  /* 0x0000000600007c02 */ /* 0x000fee0008000f00 */
.L_x_143:
[----:B-1----:R1:W2:Y:S02]  /*9490*/  SYNCS.PHASECHK.TRANS64.TRYWAIT P0, [R0+URZ], R2 ;  /* 0x00000002000075a7 */ /* 0x0022a400080011ff */
[----:B--2---:R-:W-:Y:S05]  /*94a0*/  @!P0 NANOSLEEP.SYNCS 0x989680 ;  /* 0x009896800000895d */ /* 0x004fea0003900000 */
[----:B------:R-:W2:Y:S02]  /*94b0*/  @!P0 SYNCS.PHASECHK.TRANS64 P0, [R0+URZ], R2 ;  /* 0x00000002000085a7 */ /* 0x000ea400080010ff */
[----:B--2---:R-:W-:Y:S05]  /*94c0*/  @!P0 BRA `(.L_x_143) ;  /* 0xfffffffc00f08947 */ /* 0x004fea000383ffff */
[----:B------:R-:W-:Y:S05]  /*94d0*/  BRA `(.L_x_56) ;  /* 0xffffff9c00447947 */ /* 0x000fea000383ffff */
.L_x_60:
[----:B------:R-:W-:-:S07]  /*94e0*/  MOV R0, UR6 ;  /* 0x0000000600007c02 */ /* 0x000fce0008000f00 */
.L_x_144:
[----:B--2---:R2:W4:Y:S02]  /*94f0*/  SYNCS.PHASECHK.TRANS64.TRYWAIT P0, [R0+URZ], R2 ;  /* 0x00000002000075a7 */ /* 0x00452400080011ff */
[----:B----4-:R-:W-:Y:S05]  /*9500*/  @!P0 NANOSLEEP.SYNCS 0x989680 ;  /* 0x009896800000895d */ /* 0x010fea0003900000 */
[----:B------:R-:W4:Y:S02]  /*9510*/  @!P0 SYNCS.PHASECHK.TRANS64 P0, [R0+URZ], R2 ;  /* 0x00000002000085a7 */ /* 0x000f2400080010ff */
[----:B----4-:R-:W-:Y:S05]  /*9520*/  @!P0 BRA `(.L_x_144) ;  /* 0xfffffffc00f08947 */ /* 0x010fea000383ffff */
[----:B------:R-:W-:Y:S05]  /*9530*/  BRA `(.L_x_145) ;  /* 0xffffffa000207947 */ /* 0x000fea000383ffff */
.L_x_61:
[----:B------:R-:W-:-:S07]  /*9540*/  MOV R0, UR6 ;  /* 0x0000000600007c02 */ /* 0x000fce0008000f00 */
.L_x_146:
[----:B-1----:R1:W2:Y:S02]  /*9550*/  SYNCS.PHASECHK.TRANS64.TRYWAIT P0, [R0+URZ], R3 ;  /* 0x00000003000075a7 */ /* 0x0022a400080011ff */
[----:B--2---:R-:W-:Y:S05]  /*9560*/  @!P0 NANOSLEEP.SYNCS 0x989680 ;  /* 0x009896800000895d */ /* 0x004fea0003900000 */
[----:B------:R-:W2:Y:S02]  /*9570*/  @!P0 SYNCS.PHASECHK.TRANS64 P0, [R0+URZ], R3 ;  /* 0x00000003000085a7 */ /* 0x000ea400080010ff */
[----:B--2---:R-:W-:Y:S05]  /*9580*/  @!P0 BRA `(.L_x_146) ;  /* 0xfffffffc00f08947 */ /* 0x004fea000383ffff */
[----:B------:R-:W-:Y:S05]  /*9590*/  BRA `(.L_x_147) ;  /* 0xffffffa0002c7947 */ /* 0x000fea000383ffff */
.L_x_62:
[----:B------:R-:W-:-:S07]  /*95a0*/  MOV R0, UR6 ;  /* 0x0000000600007c02 */ /* 0x000fce0008000f00 */
.L_x_148:
[----:B-1----:R1:W2:Y:S02]  /*95b0*/  SYNCS.PHASECHK.TRANS64.TRYWAIT P0, [R0+URZ], R3 ;  /* 0x00000003000075a7 */ /* 0x0022a400080011ff */
[----:B--2---:R-:W-:Y:S05]  /*95c0*/  @!P0 NANOSLEEP.SYNCS 0x989680 ;  /* 0x009896800000895d */ /* 0x004fea0003900000 */
[----:B------:R-:W2:Y:S02]  /*95d0*/  @!P0 SYNCS.PHASECHK.TRANS64 P0, [R0+URZ], R3 ;  /* 0x00000003000085a7 */ /* 0x000ea400080010ff */
[----:B--2---:R-:W-:Y:S05]  /*95e0*/  @!P0 BRA `(.L_x_148) ;  /* 0xfffffffc00f08947 */ /* 0x004fea000383ffff */
[----:B------:R-:W-:Y:S05]  /*95f0*/  BRA `(.L_x_149) ;  /* 0xffffffa000387947 */ /* 0x000fea000383ffff */
.L_x_63:
[----:B-1----:R-:W-:-:S07]  /*9600*/  MOV R0, UR7 ;  /* 0x0000000700007c02 */ /* 0x002fce0008000f00 */
.L_x_150:
[----:B-1----:R1:W2:Y:S02]  /*9610*/  SYNCS.PHASECHK.TRANS64.TRYWAIT P0, [R0+URZ], R2 ;  /* 0x00000002000075a7 */ /* 0x0022a400080011ff */
[----:B--2---:R-:W-:Y:S05]  /*9620*/  @!P0 NANOSLEEP.SYNCS 0x989680 ;  /* 0x009896800000895d */ /* 0x004fea0003900000 */
[----:B------:R-:W2:Y:S02]  /*9630*/  @!P0 SYNCS.PHASECHK.TRANS64 P0, [R0+URZ], R2 ;  /* 0x00000002000085a7 */ /* 0x000ea400080010ff */
[----:B--2---:R-:W-:Y:S05]  /*9640*/  @!P0 BRA `(.L_x_150) ;  /* 0xfffffffc00f08947 */ /* 0x004fea000383ffff */
[----:B------:R-:W-:Y:S05]  /*9650*/  BRA `(.L_x_151) ;  /* 0xffffffa000447947 */ /* 0x000fea000383ffff */
.L_x_68:
[----:B--2---:R2:W3:Y:S02]  /*9660*/  SYNCS.PHASECHK.TRANS64.TRYWAIT P0, [R0+URZ+0x90], R2 ;  /* 0x00009002000075a7 */ /* 0x0044e400080011ff */
[----:B---3--:R-:W-:Y:S05]  /*9670*/  @!P0 NANOSLEEP.SYNCS 0x989680 ;  /* 0x009896800000895d */ /* 0x008fea0003900000 */
[----:B------:R-:W3:Y:S02]  /*9680*/  @!P0 SYNCS.PHASECHK.TRANS64 P0, [R0+URZ+0x90], R2 ;  /* 0x00009002000085a7 */ /* 0x000ee400080010ff */
[----:B---3--:R-:W-:Y:S05]  /*9690*/  @!P0 BRA `(.L_x_68) ;  /* 0xfffffffc00f08947 */ /* 0x008fea000383ffff */
[----:B------:R-:W-:Y:S05]  /*96a0*/  BRA `(.L_x_152) ;  /* 0xffffffa400507947 */ /* 0x000fea000383ffff */
.L_x_71:
[----:B------:R-:W-:Y:S07]  /*96b0*/  MOV R0, UR7 ;  /* 0x0000000700007c02 */ /* 0x000fee0008000f00 */
.L_x_153:
[----:B--2---:R2:W3:Y:S02]  /*96c0*/  SYNCS.PHASECHK.TRANS64.TRYWAIT P0, [R0+URZ+0x88], R2 ;  /* 0x00008802000075a7 */ /* 0x0044e400080011ff */
[----:B---3--:R-:W-:Y:S05]  /*96d0*/  @!P0 NANOSLEEP.SYNCS 0x989680 ;  /* 0x009896800000895d */ /* 0x008fea0003900000 */
[----:B------:R-:W3:Y:S02]  /*96e0*/  @!P0 SYNCS.PHASECHK.TRANS64 P0, [R0+URZ+0x88], R2 ;  /* 0x00008802000085a7 */ /* 0x000ee400080010ff */
[----:B---3--:R-:W-:Y:S05]  /*96f0*/  @!P0 BRA `(.L_x_153) ;  /* 0xfffffffc00f08947 */ /* 0x008fea000383ffff */
[----:B------:R-:W-:Y:S05]  /*9700*/  BRA `(.L_x_70) ;  /* 0xffffffa800307947 */ /* 0x000fea000383ffff */
.L_x_74:
[----:B------:R-:W-:Y:S07]  /*9710*/  MOV R0, UR7 ;  /* 0x0000000700007c02 */ /* 0x000fee0008000f00 */
.L_x_154:
[----:B-1----:R1:W2:Y:S02]  /*9720*/  SYNCS.PHASECHK.TRANS64.TRYWAIT P0, [R0+URZ+0x60], R14 ;  /* 0x0000600e000075a7 */ /* 0x0022a400080011ff */
[----:B--2---:R-:W-:Y:S05]  /*9730*/  @!P0 NANOSLEEP.SYNCS 0x989680 ;  /* 0x009896800000895d */ /* 0x004fea0003900000 */
[----:B------:R-:W2:Y:S02]  /*9740*/  @!P0 SYNCS.PHASECHK.TRANS64 P0, [R0+URZ+0x60], R14 ;  /* 0x0000600e000085a7 */ /* 0x000ea400080010ff */
[----:B--2---:R-:W-:Y:S05]  /*9750*/  @!P0 BRA `(.L_x_154) ;  /* 0xfffffffc00f08947 */ /* 0x004fea000383ffff */
[----:B------:R-:W-:Y:S05]  /*9760*/  BRA `(.L_x_155) ;  /* 0xffffffa800a87947 */ /* 0x000fea000383ffff */
.L_x_75:
[----:B------:R-:W-:Y:S07]  /*9770*/  MOV R0, UR7 ;  /* 0x0000000700007c02 */ /* 0x000fee0008000f00 */
.L_x_156:
[----:B-1----:R1:W2:Y:S02]  /*9780*/  SYNCS.PHASECHK.TRANS64.TRYWAIT P0, [R0+URZ+0x68], R14 ;  /* 0x0000680e000075a7 */ /* 0x0022a400080011ff */
[----:B--2---:R-:W-:Y:S05]  /*9790*/  @!P0 NANOSLEEP.SYNCS 0x989680 ;  /* 0x009896800000895d */ /* 0x004fea0003900000 */
[----:B------:R-:W2:Y:S02]  /*97a0*/  @!P0 SYNCS.PHASECHK.TRANS64 P0, [R0+URZ+0x68], R14 ;  /* 0x0000680e000085a7 */ /* 0x000ea400080010ff */
[----:B--2---:R-:W-:Y:S05]  /*97b0*/  @!P0 BRA `(.L_x_156) ;  /* 0xfffffffc00f08947 */ /* 0x004fea000383ffff */
[----:B------:R-:W-:Y:S05]  /*97c0*/  BRA `(.L_x_157) ;  /* 0xffffffa800e07947 */ /* 0x000fea000383ffff */
.L_x_76:
[----:B------:R-:W-:Y:S07]  /*97d0*/  MOV R0, UR7 ;  /* 0x0000000700007c02 */ /* 0x000fee0008000f00 */
.L_x_158:
[----:B-1----:R1:W2:Y:S02]  /*97e0*/  SYNCS.PHASECHK.TRANS64.TRYWAIT P0, [R0+URZ+0x70], R14 ;  /* 0x0000700e000075a7 */ /* 0x0022a400080011ff */
[----:B--2---:R-:W-:Y:S05]  /*97f0*/  @!P0 NANOSLEEP.SYNCS 0x989680 ;  /* 0x009896800000895d */ /* 0x004fea0003900000 */
[----:B------:R-:W2:Y:S02]  /*9800*/  @!P0 SYNCS.PHASECHK.TRANS64 P0, [R0+URZ+0x70], R14 ;  /* 0x0000700e000085a7 */ /* 0x000ea400080010ff */
[----:B--2---:R-:W-:Y:S05]  /*9810*/  @!P0 BRA `(.L_x_158) ;  /* 0xfffffffc00f08947 */ /* 0x004fea000383ffff */
[----:B------:R-:W-:Y:S05]  /*9820*/  BRA `(.L_x_159) ;  /* 0xffffffac00247947 */ /* 0x000fea000383ffff */
.L_x_77:
[----:B------:R-:W-:Y:S07]  /*9830*/  MOV R0, UR7 ;  /* 0x0000000700007c02 */ /* 0x000fee0008000f00 */
.L_x_160:
[----:B-1----:R1:W2:Y:S02]  /*9840*/  SYNCS.PHASECHK.TRANS64.TRYWAIT P0, [R0+URZ+0x78], R14 ;  /* 0x0000780e000075a7 */ /* 0x0022a400080011ff */
[----:B--2---:R-:W-:Y:S05]  /*9850*/  @!P0 NANOSLEEP.SYNCS 0x989680 ;  /* 0x009896800000895d */ /* 0x004fea0003900000 */
[----:B------:R-:W2:Y:S02]  /*9860*/  @!P0 SYNCS.PHASECHK.TRANS64 P0, [R0+URZ+0x78], R14 ;  /* 0x0000780e000085a7 */ /* 0x000ea400080010ff */
[----:B--2---:R-:W-:Y:S05]  /*9870*/  @!P0 BRA `(.L_x_160) ;  /* 0xfffffffc00f08947 */ /* 0x004fea000383ffff */
[----:B------:R-:W-:Y:S05]  /*9880*/  BRA `(.L_x_161) ;  /* 0xffffffac00a87947 */ /* 0x000fea000383ffff */
.L_x_79:
[----:B------:R-:W-:-:S07]  /*9890*/  MOV R0, UR7 ;  /* 0x0000000700007c02 */ /* 0x000fce0008000f00 */
.L_x_162:
[----:B-1----:R1:W3:Y:S02]  /*98a0*/  SYNCS.PHASECHK.TRANS64.TRYWAIT P0, [R0+URZ+0x60], R2 ;  /* 0x00006002000075a7 */ /* 0x0022e400080011ff */
[----:B---3--:R-:W-:Y:S05]  /*98b0*/  @!P0 NANOSLEEP.SYNCS 0x989680 ;  /* 0x009896800000895d */ /* 0x008fea0003900000 */
[----:B------:R-:W3:Y:S02]  /*98c0*/  @!P0 SYNCS.PHASECHK.TRANS64 P0, [R0+URZ+0x60], R2 ;  /* 0x00006002000085a7 */ /* 0x000ee400080010ff */
[----:B---3--:R-:W-:Y:S05]  /*98d0*/  @!P0 BRA `(.L_x_162) ;  /* 0xfffffffc00f08947 */ /* 0x008fea000383ffff */
[----:B------:R-:W-:Y:S05]  /*98e0*/  BRA `(.L_x_163) ;  /* 0xffffffb000187947 */ /* 0x000fea000383ffff */
.L_x_80:
[----:B-1----:R-:W-:-:S07]  /*98f0*/  MOV R0, UR7 ;  /* 0x0000000700007c02 */ /* 0x002fce0008000f00 */
.L_x_164:
[----:B-1----:R1:W3:Y:S02]  /*9900*/  SYNCS.PHASECHK.TRANS64.TRYWAIT P0, [R0+URZ+0x68], R2 ;  /* 0x00006802000075a7 */ /* 0x0022e400080011ff */
[----:B---3--:R-:W-:Y:S05]  /*9910*/  @!P0 NANOSLEEP.SYNCS 0x989680 ;  /* 0x009896800000895d */ /* 0x008fea0003900000 */
[----:B------:R-:W3:Y:S02]  /*9920*/  @!P0 SYNCS.PHASECHK.TRANS64 P0, [R0+URZ+0x68], R2 ;  /* 0x00006802000085a7 */ /* 0x000ee400080010ff */
[----:B---3--:R-:W-:Y:S05]  /*9930*/  @!P0 BRA `(.L_x_164) ;  /* 0xfffffffc00f08947 */ /* 0x008fea000383ffff */
[----:B------:R-:W-:Y:S05]  /*9940*/  BRA `(.L_x_165) ;  /* 0xffffffb000087947 */ /* 0x000fea000383ffff */
.L_x_81:
[----:B-1----:R-:W-:-:S07]  /*9950*/  MOV R0, UR7 ;  /* 0x0000000700007c02 */ /* 0x002fce0008000f00 */
.L_x_166:
[----:B-1----:R1:W3:Y:S02]  /*9960*/  SYNCS.PHASECHK.TRANS64.TRYWAIT P0, [R0+URZ+0x70], R2 ;  /* 0x00007002000075a7 */ /* 0x0022e400080011ff */
[----:B---3--:R-:W-:Y:S05]  /*9970*/  @!P0 NANOSLEEP.SYNCS 0x989680 ;  /* 0x009896800000895d */ /* 0x008fea0003900000 */
[----:B------:R-:W3:Y:S02]  /*9980*/  @!P0 SYNCS.PHASECHK.TRANS64 P0, [R0+URZ+0x70], R2 ;  /* 0x00007002000085a7 */ /* 0x000ee400080010ff */
[----:B---3--:R-:W-:Y:S05]  /*9990*/  @!P0 BRA `(.L_x_166) ;  /* 0xfffffffc00f08947 */ /* 0x008fea000383ffff */
[----:B------:R-:W-:Y:S05]  /*99a0*/  BRA `(.L_x_167) ;  /* 0xffffffac00f87947 */ /* 0x000fea000383ffff */
.L_x_83:
[----:B--2---:R2:W4:Y:S02]  /*99b0*/  SYNCS.PHASECHK.TRANS64.TRYWAIT P0, [R0+URZ+0x90], R2 ;  /* 0x00009002000075a7 */ /* 0x00452400080011ff */
[----:B----4-:R-:W-:Y:S05]  /*99c0*/  @!P0 NANOSLEEP.SYNCS 0x989680 ;  /* 0x009896800000895d */ /* 0x010fea0003900000 */
[----:B------:R-:W4:Y:S02]  /*99d0*/  @!P0 SYNCS.PHASECHK.TRANS64 P0, [R0+URZ+0x90], R2 ;  /* 0x00009002000085a7 */ /* 0x000f2400080010ff */
[----:B----4-:R-:W-:Y:S05]  /*99e0*/  @!P0 BRA `(.L_x_83) ;  /* 0xfffffffc00f08947 */ /* 0x010fea000383ffff */
[----:B------:R-:W-:Y:S05]  /*99f0*/  BRA `(.L_x_168) ;  /* 0xffffffb000c47947 */ /* 0x000fea000383ffff */
.L_x_94:
[----:B-1----:R1:W3:Y:S02]  /*9a00*/  SYNCS.PHASECHK.TRANS64.TRYWAIT P1, [R2+URZ+0x40], R0 ;  /* 0x00004000020075a7 */ /* 0x0022e400080211ff */
[----:B---3--:R-:W-:Y:S05]  /*9a10*/  @!P1 NANOSLEEP.SYNCS 0x989680 ;  /* 0x009896800000995d */ /* 0x008fea0003900000 */
[----:B------:R-:W3:Y:S02]  /*9a20*/  @!P1 SYNCS.PHASECHK.TRANS64 P1, [R2+URZ+0x40], R0 ;  /* 0x00004000020095a7 */ /* 0x000ee400080210ff */
[----:B---3--:R-:W-:Y:S05]  /*9a30*/  @!P1 BRA `(.L_x_94) ;  /* 0xfffffffc00f09947 */ /* 0x008fea000383ffff */
[----:B------:R-:W-:Y:S05]  /*9a40*/  BRA `(.L_x_93) ;  /* 0xffffffbc00dc7947 */ /* 0x000fea000383ffff */
.L_x_96:
[----:B-1----:R1:W2:Y:S02]  /*9a50*/  SYNCS.PHASECHK.TRANS64.TRYWAIT P0, [R113+URZ+0xb0], R3 ;  /* 0x0000b003710075a7 */ /* 0x0022a400080011ff */
[----:B--2---:R-:W-:Y:S05]  /*9a60*/  @!P0 NANOSLEEP.SYNCS 0x989680 ;  /* 0x009896800000895d */ /* 0x004fea0003900000 */
[----:B------:R-:W2:Y:S02]  /*9a70*/  @!P0 SYNCS.PHASECHK.TRANS64 P0, [R113+URZ+0xb0], R3 ;  /* 0x0000b003710085a7 */ /* 0x000ea400080010ff */
[----:B--2---:R-:W-:Y:S05]  /*9a80*/  @!P0 BRA `(.L_x_96) ;  /* 0xfffffffc00f08947 */ /* 0x004fea000383ffff */
[----:B------:R-:W-:Y:S05]  /*9a90*/  BRA `(.L_x_95) ;  /* 0xffffffc000307947 */ /* 0x000fea000383ffff */
.L_x_104:
[----:B--2---:R2:W3:Y:S02]  /*9aa0*/  SYNCS.PHASECHK.TRANS64.TRYWAIT P0, [R0+URZ+0x40], R3 ;  /* 0x00004003000075a7 */ /* 0x0044e400080011ff */
[----:B---3--:R-:W-:Y:S05]  /*9ab0*/  @!P0 NANOSLEEP.SYNCS 0x989680 ;  /* 0x009896800000895d */ /* 0x008fea0003900000 */
[----:B------:R-:W3:Y:S02]  /*9ac0*/  @!P0 SYNCS.PHASECHK.TRANS64 P0, [R0+URZ+0x40], R3 ;  /* 0x00004003000085a7 */ /* 0x000ee400080010ff */
[----:B---3--:R-:W-:Y:S05]  /*9ad0*/  @!P0 BRA `(.L_x_104) ;  /* 0xfffffffc00f08947 */ /* 0x008fea000383ffff */
[----:B------:R-:W-:Y:S05]  /*9ae0*/  BRA `(.L_x_103) ;  /* 0xffffffcc00207947 */ /* 0x000fea000383ffff */
.L_x_112:
[----:B--2---:R2:W3:Y:S02]  /*9af0*/  SYNCS.PHASECHK.TRANS64.TRYWAIT P0, [R0+URZ+0x40], R4 ;  /* 0x00004004000075a7 */ /* 0x0044e400080011ff */
[----:B---3--:R-:W-:Y:S05]  /*9b00*/  @!P0 NANOSLEEP.SYNCS 0x989680 ;  /* 0x009896800000895d */ /* 0x008fea0003900000 */
[----:B------:R-:W3:Y:S02]  /*9b10*/  @!P0 SYNCS.PHASECHK.TRANS64 P0, [R0+URZ+0x40], R4 ;  /* 0x00004004000085a7 */ /* 0x000ee400080010ff */
[----:B---3--:R-:W-:Y:S05]  /*9b20*/  @!P0 BRA `(.L_x_112) ;  /* 0xfffffffc00f08947 */ /* 0x008fea000383ffff */
[----:B------:R-:W-:Y:S05]  /*9b30*/  BRA `(.L_x_111) ;  /* 0xffffffd800647947 */ /* 0x000fea000383ffff */
.L_x_120:
[----:B--2---:R2:W3:Y:S02]  /*9b40*/  SYNCS.PHASECHK.TRANS64.TRYWAIT P0, [R0+URZ+0x40], R4 ;  /* 0x00004004000075a7 */ /* 0x0044e400080011ff */
[----:B---3--:R-:W-:Y:S05]  /*9b50*/  @!P0 NANOSLEEP.SYNCS 0x989680 ;  /* 0x009896800000895d */ /* 0x008fea0003900000 */
[----:B------:R-:W3:Y:S02]  /*9b60*/  @!P0 SYNCS.PHASECHK.TRANS64 P0, [R0+URZ+0x40], R4 ;  /* 0x00004004000085a7 */ /* 0x000ee400080010ff */
[----:B---3--:R-:W-:Y:S05]  /*9b70*/  @!P0 BRA `(.L_x_120) ;  /* 0xfffffffc00f08947 */ /* 0x008fea000383ffff */
[----:B------:R-:W-:Y:S05]  /*9b80*/  BRA `(.L_x_119) ;  /* 0xffffffe400b47947 */ /* 0x000fea000383ffff */
        .weak           $__internal_0_$__cuda_sm10x_tcgen05_guardrail_trap_col_being_dealloced_not_returned_by_alloc
        .type           $__internal_0_$__cuda_sm10x_tcgen05_guardrail_trap_col_being_dealloced_not_returned_by_alloc,@function
        .size           $__internal_0_$__cuda_sm10x_tcgen05_guardrail_trap_col_being_dealloced_not_returned_by_alloc,($__internal_1_$__cuda_sm10x_tcgen05_guardrail_trap_phase_invalid_during_alloc - $__internal_0_$__cuda_sm10x_tcgen05_guardrail_trap_col_being_dealloced_not_returned_by_alloc)
$__internal_0_$__cuda_sm10x_tcgen05_guardrail_trap_col_being_dealloced_not_returned_by_alloc:
[----:B------:R-:W-:Y:S05]  /*9b90*/  BPT.TRAP 0x1 ;  /* 0x000000040000795c */ /* 0x000fea0000300000 */
[----:B------:R-:W-:-:S04]  /*9ba0*/  HFMA2 R3, -RZ, RZ, 0, 0 ;  /* 0x00000000ff037431 */ /* 0x000fc800000001ff */
[----:B------:R-:W-:Y:S05]  /*9bb0*/  RET.REL.NODEC R2 `(_ZN7cutlass13device_kernelINS_4gemm6kernel13GemmUniversalIN4cute5tupleIJiiiiEEENS1_10collective13CollectiveMmaINS1_35MainloopSm100TmaUmmaWarpSpecializedILi4ELi2ELi4ENS5_IJNS4_1CILi1EEESB_SB_EEEEENS5_IJNSA_ILi64EEENSA_ILi256EEENSA_ILi128EEEEEENS_12float_e4m3_tENS5_IJlSB_lEEESI_SJ_NS4_8TiledMMAINS4_8MMA_AtomIJNS4_10MMA_TraitsINS4_19SM100_MMA_F8F6F4_SSEJSI_SI_fSE_SF_NS4_17integral_constantINS4_4UMMA5MajorELSQ_0EEESR_NSO_INSP_7ScaleInELSS_0EEEST_EEEEEENS4_6LayoutISC_NS5_IJNSA_ILi0EEESX_SX_EEEEENS5_IJNS4_10UnderscoreES10_S10_EEEEENS4_13SM90_TMA_LOADENS4_14ComposedLayoutINS4_7SwizzleILi3ELi4ELi3EEENS4_18smem_ptr_flag_bitsILi8EEENSW_INS5_IJNSA_ILi8EEESG_EEENS5_IJSG_SB_EEEEEEEvNS4_8identityES13_S1D_vS1E_EENS_8epilogue10collective18CollectiveEpilogueINS1G_23Sm100TmaWarpSpecializedILi4ELi2ELi32ELb0ELb0EEEJSH_NS5_IJNSW_ISE_SB_EES1L_EEESI_SJ_SI_SJ_NS1G_6fusion15FusionCallbacksIS1K_NS1N_17LinearCombinationISI_fSI_fLNS_15FloatRoundStyleE2EEESH_S1M_JEEENS4_5SM1004TMEM4LOAD26SM100_TMEM_LOAD_16dp32b32xES13_NS14_INS15_ILi2ELi4ELi3EEES18_NSW_INS5_IJS19_SE_EEENS5_IJSE_SB_EEEEEEENS4_39AutoVectorizingCopyWithAssumedAlignmentILi128EEENS4_14SM90_TMA_STOREES21_S23_S23_EEEvvEEEEvNT_6ParamsE) ;  /* 0xffffff6402107950 */ /* 0x000fea0003c3ffff */
        .weak           $__internal_1_$__cuda_sm10x_tcgen05_guardrail_trap_phase_invalid_during_alloc
        .type           $__internal_1_$__cuda_sm10x_tcgen05_guardrail_trap_phase_invalid_during_alloc,@function
        .size           $__internal_1_$__cuda_sm10x_tcgen05_guardrail_trap_phase_invalid_during_alloc,($__internal_2_$__cuda_sm10x_tcgen05_guardrail_trap_unallocated_columns_being_dealloced - $__internal_1_$__cuda_sm10x_tcgen05_guardrail_trap_phase_invalid_during_alloc)
$__internal_1_$__cuda_sm10x_tcgen05_guardrail_trap_phase_invalid_during_alloc:
[----:B------:R-:W-:Y:S05]  /*9bc0*/  BPT.TRAP 0x1 ;  /* 0x000000040000795c */ /* 0x000fea0000300000 */
[----:B------:R-:W-:-:S04]  /*9bd0*/  MOV R3, 0x0 ;  /* 0x0000000000037802 */ /* 0x000fc80000000f00 */
[----:B------:R-:W-:Y:S05]  /*9be0*/  RET.REL.NODEC R2 `(_ZN7cutlass13device_kernelINS_4gemm6kernel13GemmUniversalIN4cute5tupleIJiiiiEEENS1_10collective13CollectiveMmaINS1_35MainloopSm100TmaUmmaWarpSpecializedILi4ELi2ELi4ENS5_IJNS4_1CILi1EEESB_SB_EEEEENS5_IJNSA_ILi64EEENSA_ILi256EEENSA_ILi128EEEEEENS_12float_e4m3_tENS5_IJlSB_lEEESI_SJ_NS4_8TiledMMAINS4_8MMA_AtomIJNS4_10MMA_TraitsINS4_19SM100_MMA_F8F6F4_SSEJSI_SI_fSE_SF_NS4_17integral_constantINS4_4UMMA5MajorELSQ_0EEESR_NSO_INSP_7ScaleInELSS_0EEEST_EEEEEENS4_6LayoutISC_NS5_IJNSA_ILi0EEESX_SX_EEEEENS5_IJNS4_10UnderscoreES10_S10_EEEEENS4_13SM90_TMA_LOADENS4_14ComposedLayoutINS4_7SwizzleILi3ELi4ELi3EEENS4_18smem_ptr_flag_bitsILi8EEENSW_INS5_IJNSA_ILi8EEESG_EEENS5_IJSG_SB_EEEEEEEvNS4_8identityES13_S1D_vS1E_EENS_8epilogue10collective18CollectiveEpilogueINS1G_23Sm100TmaWarpSpecializedILi4ELi2ELi32ELb0ELb0EEEJSH_NS5_IJNSW_ISE_SB_EES1L_EEESI_SJ_SI_SJ_NS1G_6fusion15FusionCallbacksIS1K_NS1N_17LinearCombinationISI_fSI_fLNS_15FloatRoundStyleE2EEESH_S1M_JEEENS4_5SM1004TMEM4LOAD26SM100_TMEM_LOAD_16dp32b32xES13_NS14_INS15_ILi2ELi4ELi3EEES18_NSW_INS5_IJS19_SE_EEENS5_IJSE_SB_EEEEEEENS4_39AutoVectorizingCopyWithAssumedAlignmentILi128EEENS4_14SM90_TMA_STOREES21_S23_S23_EEEvvEEEEvNT_6ParamsE) ;  /* 0xffffff6402047950 */ /* 0x000fea0003c3ffff */
        .weak           $__internal_2_$__cuda_sm10x_tcgen05_guardrail_trap_unallocated_columns_being_dealloced
        .type           $__internal_2_$__cuda_sm10x_tcgen05_guardrail_trap_unallocated_columns_being_dealloced,@function
        .size           $__internal_2_$__cuda_sm10x_tcgen05_guardrail_trap_unallocated_columns_being_dealloced,(.L_x_170 - $__internal_2_$__cuda_sm10x_tcgen05_guardrail_trap_unallocated_columns_being_dealloced)
$__internal_2_$__cuda_sm10x_tcgen05_guardrail_trap_unallocated_columns_being_dealloced:
[----:B------:R-:W-:Y:S05]  /*9bf0*/  BPT.TRAP 0x1 ;  /* 0x000000040000795c */ /* 0x000fea0000300000 */
[----:B------:R-:W-:-:S04]  /*9c00*/  HFMA2 R3, -RZ, RZ, 0, 0 ;  /* 0x00000000ff037431 */ /* 0x000fc800000001ff */
[----:B------:R-:W-:Y:S05]  /*9c10*/  RET.REL.NODEC R2 `(_ZN7cutlass13device_kernelINS_4gemm6kernel13GemmUniversalIN4cute5tupleIJiiiiEEENS1_10collective13CollectiveMmaINS1_35MainloopSm100TmaUmmaWarpSpecializedILi4ELi2ELi4ENS5_IJNS4_1CILi1EEESB_SB_EEEEENS5_IJNSA_ILi64EEENSA_ILi256EEENSA_ILi128EEEEEENS_12float_e4m3_tENS5_IJlSB_lEEESI_SJ_NS4_8TiledMMAINS4_8MMA_AtomIJNS4_10MMA_TraitsINS4_19SM100_MMA_F8F6F4_SSEJSI_SI_fSE_SF_NS4_17integral_constantINS4_4UMMA5MajorELSQ_0EEESR_NSO_INSP_7ScaleInELSS_0EEEST_EEEEEENS4_6LayoutISC_NS5_IJNSA_ILi0EEESX_SX_EEEEENS5_IJNS4_10UnderscoreES10_S10_EEEEENS4_13SM90_TMA_LOADENS4_14ComposedLayoutINS4_7SwizzleILi3ELi4ELi3EEENS4_18smem_ptr_flag_bitsILi8EEENSW_INS5_IJNSA_ILi8EEESG_EEENS5_IJSG_SB_EEEEEEEvNS4_8identityES13_S1D_vS1E_EENS_8epilogue10collective18CollectiveEpilogueINS1G_23Sm100TmaWarpSpecializedILi4ELi2ELi32ELb0ELb0EEEJSH_NS5_IJNSW_ISE_SB_EES1L_EEESI_SJ_SI_SJ_NS1G_6fusion15FusionCallbacksIS1K_NS1N_17LinearCombinationISI_fSI_fLNS_15FloatRoundStyleE2EEESH_S1M_JEEENS4_5SM1004TMEM4LOAD26SM100_TMEM_LOAD_16dp32b32xES13_NS14_INS15_ILi2ELi4ELi3EEES18_NSW_INS5_IJS19_SE_EEENS5_IJSE_SB_EEEEEEENS4_39AutoVectorizingCopyWithAssumedAlignmentILi128EEENS4_14SM90_TMA_STOREES21_S23_S23_EEEvvEEEEvNT_6ParamsE) ;  /* 0xffffff6002f87950 */ /* 0x000fea0003c3ffff */
.L_x_169:
[----:B------:R-:W-:-:S00]  /*9c20*/  BRA `(.L_x_169) ;  /* 0xfffffffc00fc7947 */ /* 0x000fc0000383ffff */
[----:B------:R-:W-:-:S00]  /*9c30*/  NOP ;  /* 0x0000000000007918 */ /* 0x000fc00000000000 */
        /* <DEDUP_REMOVED lines=12> */
.L_x_170:


//--------------------- .nv.global.init           --------------------------
	.section	.nv.global.init,"aw",@progbits
.nv.global.init:
	.type		$str$27,@object
	.size		$str$27,($str$28 - $str$27)
$str$27:
        /*0000*/ 	.byte	0x28, 0x61, 0x64, 0x64, 0x72, 0x65, 0x73, 0x73, 0x20, 0x26, 0x20, 0x6d, 0x61, 0x73, 0x6b, 0x29
        /*0010*/ 	.byte	0x20, 0x3d, 0x3d, 0x20, 0x30, 0x00
	.type		$str$28,@object
	.size		$str$28,($str$26 - $str$28)
$str$28:
        /*0016*/ 	.byte	0x2f, 0x74, 0x6d, 0x70, 0x2f, 0x63, 0x75, 0x74, 0x6c, 0x61, 0x73, 0x73, 0x5f, 0x73, 0x77, 0x65
        /*0026*/ 	.byte	0x65, 0x70, 0x5f, 0x73, 0x72, 0x63, 0x2f, 0x69, 0x6e, 0x63, 0x6c, 0x75, 0x64, 0x65, 0x2f, 0x63
        /*0036*/ 	.byte	0x75, 0x74, 0x65, 0x2f, 0x70, 0x6f, 0x69, 0x6e, 0x74, 0x65, 0x72, 0x5f, 0x66, 0x6c, 0x61, 0x67
        /*0046*/ 	.byte	0x67, 0x65, 0x64, 0x2e, 0x68, 0x70, 0x70, 0x00
	.type		$str$26,@object
	.size		$str$26,($str$25 - $str$26)
$str$26:
        /*004e*/ 	.byte	0x2f, 0x74, 0x6d, 0x70, 0x2f, 0x63, 0x75, 0x74, 0x6c, 0x61, 0x73, 0x73, 0x5f, 0x73, 0x77, 0x65
        /*005e*/ 	.byte	0x65, 0x70, 0x5f, 0x73, 0x72, 0x63, 0x2f, 0x69, 0x6e, 0x63, 0x6c, 0x75, 0x64, 0x65, 0x2f, 0x63
        /*006e*/ 	.byte	0x75, 0x74, 0x65, 0x2f, 0x61, 0x74, 0x6f, 0x6d, 0x2f, 0x63, 0x6f, 0x70, 0x79, 0x5f, 0x74, 0x72
        /*007e*/ 	.byte	0x61, 0x69, 0x74, 0x73, 0x5f, 0x73, 0x6d, 0x31, 0x30, 0x30, 0x2e, 0x68, 0x70, 0x70, 0x00
	.type		$str$25,@object
	.size		$str$25,(__unnamed_1 - $str$25)
$str$25:
        /*008d*/ 	.byte	0x28, 0x28, 0x75, 0x69, 0x6e, 0x74, 0x33, 0x32, 0x5f, 0x74, 0x28, 0x74, 0x68, 0x72, 0x65, 0x61
        /*009d*/ 	.byte	0x64, 0x49, 0x64, 0x78, 0x2e, 0x78, 0x29, 0x20, 0x2f, 0x20, 0x33, 0x32, 0x29, 0x20, 0x25, 0x20
        /*00ad*/ 	.byte	0x34, 0x29, 0x20, 0x3d, 0x3d, 0x20, 0x28, 0x28, 0x28, 0x74, 0x6d, 0x65, 0x6d, 0x5f, 0x61, 0x64
        /*00bd*/ 	.byte	0x64, 0x72, 0x20, 0x3e, 0x3e, 0x20, 0x31, 0x36, 0x29, 0x20, 0x2f, 0x20, 0x33, 0x32, 0x29, 0x20
        /*00cd*/ 	.byte	0x25, 0x20, 0x34, 0x29, 0x00
	.type		__unnamed_1,@object
	.size		__unnamed_1,(__unnamed_2 - __unnamed_1)
__unnamed_1:
        /*00d2*/ 	.byte	0x61, 0x75, 0x74, 0x6f, 0x20, 0x63, 0x75, 0x74, 0x65, 0x3a, 0x3a, 0x61, 0x73, 0x5f, 0x70, 0x6f
        /* <DEDUP_REMOVED lines=24> */
        /*0262*/ 	.byte	0x3c, 0x34, 0x30, 0x39, 0x36, 0x3e, 0x3e, 0x3e, 0x3e, 0x5d, 0x00
	.type		__unnamed_2,@object
	.size		__unnamed_2,(__unnamed_3 - __unnamed_2)
__unnamed_2:
        /* <DEDUP_REMOVED lines=26> */
	.type		__unnamed_3,@object
	.size		__unnamed_3,(.L_3 - __unnamed_3)
__unnamed_3:
        /* <DEDUP_REMOVED lines=40> */
        /*0688*/ 	.byte	0x74, 0x65, 0x3a, 0x3a, 0x43, 0x3c, 0x30, 0x3e, 0x3e, 0x3e, 0x3e, 0x5d, 0x00
.L_3:


//--------------------- .nv.shared._ZN7cutlass13device_kernelINS_4gemm6kernel13GemmUniversalIN4cute5tupleIJiiiiEEENS1_10collective13CollectiveMmaINS1_35MainloopSm100TmaUmmaWarpSpecializedILi4ELi2ELi4ENS5_IJNS4_1CILi1EEESB_SB_EEEEENS5_IJNSA_ILi64EEENSA_ILi256EEENSA_ILi128EEEEEENS_12float_e4m3_tENS5_IJlSB_lEEESI_SJ_NS4_8TiledMMAINS4_8MMA_AtomIJNS4_10MMA_TraitsINS4_19SM100_MMA_F8F6F4_SSEJSI_SI_fSE_SF_NS4_17integral_constantINS4_4UMMA5MajorELSQ_0EEESR_NSO_INSP_7ScaleInELSS_0EEEST_EEEEEENS4_6LayoutISC_NS5_IJNSA_ILi0EEESX_SX_EEEEENS5_IJNS4_10UnderscoreES10_S10_EEEEENS4_13SM90_TMA_LOADENS4_14ComposedLayoutINS4_7SwizzleILi3ELi4ELi3EEENS4_18smem_ptr_flag_bitsILi8EEENSW_INS5_IJNSA_ILi8EEESG_EEENS5_IJSG_SB_EEEEEEEvNS4_8identityES13_S1D_vS1E_EENS_8epilogue10collective18CollectiveEpilogueINS1G_23Sm100TmaWarpSpecializedILi4ELi2ELi32ELb0ELb0EEEJSH_NS5_IJNSW_ISE_SB_EES1L_EEESI_SJ_SI_SJ_NS1G_6fusion15FusionCallbacksIS1K_NS1N_17LinearCombinationISI_fSI_fLNS_15FloatRoundStyleE2EEESH_S1M_JEEENS4_5SM1004TMEM4LOAD26SM100_TMEM_LOAD_16dp32b32xES13_NS14_INS15_ILi2ELi4ELi3EEES18_NSW_INS5_IJS19_SE_EEENS5_IJSE_SB_EEEEEEENS4_39AutoVectorizingCopyWithAssumedAlignmentILi128EEENS4_14SM90_TMA_STOREES21_S23_S23_EEEvvEEEEvNT_6ParamsE --------------------------
	.section	.nv.shared._ZN7cutlass13device_kernelINS_4gemm6kernel13GemmUniversalIN4cute5tupleIJiiiiEEENS1_10collective13CollectiveMmaINS1_35MainloopSm100TmaUmmaWarpSpecializedILi4ELi2ELi4ENS5_IJNS4_1CILi1EEESB_SB_EEEEENS5_IJNSA_ILi64EEENSA_ILi256EEENSA_ILi128EEEEEENS_12float_e4m3_tENS5_IJlSB_lEEESI_SJ_NS4_8TiledMMAINS4_8MMA_AtomIJNS4_10MMA_TraitsINS4_19SM100_MMA_F8F6F4_SSEJSI_SI_fSE_SF_NS4_17integral_constantINS4_4UMMA5MajorELSQ_0EEESR_NSO_INSP_7ScaleInELSS_0EEEST_EEEEEENS4_6LayoutISC_NS5_IJNSA_ILi0EEESX_SX_EEEEENS5_IJNS4_10UnderscoreES10_S10_EEEEENS4_13SM90_TMA_LOADENS4_14ComposedLayoutINS4_7SwizzleILi3ELi4ELi3EEENS4_18smem_ptr_flag_bitsILi8EEENSW_INS5_IJNSA_ILi8EEESG_EEENS5_IJSG_SB_EEEEEEEvNS4_8identityES13_S1D_vS1E_EENS_8epilogue10collective18CollectiveEpilogueINS1G_23Sm100TmaWarpSpecializedILi4ELi2ELi32ELb0ELb0EEEJSH_NS5_IJNSW_ISE_SB_EES1L_EEESI_SJ_SI_SJ_NS1G_6fusion15FusionCallbacksIS1K_NS1N_17LinearCombinationISI_fSI_fLNS_15FloatRoundStyleE2EEESH_S1M_JEEENS4_5SM1004TMEM4LOAD26SM100_TMEM_LOAD_16dp32b32xES13_NS14_INS15_ILi2ELi4ELi3EEES18_NSW_INS5_IJS19_SE_EEENS5_IJSE_SB_EEEEEEENS4_39AutoVectorizingCopyWithAssumedAlignmentILi128EEENS4_14SM90_TMA_STOREES21_S23_S23_EEEvvEEEEvNT_6ParamsE,"aw",@nobits
	.sectionflags	@""
	.align	16
	.zero		1024


//--------------------- .nv.shared.reserved.0     --------------------------
	.section	.nv.shared.reserved.0,"aw",@nobits
	.weak		__nv_reservedSMEM_offset_0_alias
	.size		__nv_reservedSMEM_offset_0_alias, 0, 64
	.other		__nv_reservedSMEM_offset_0_alias,@"STO_CUDA_RESERVED_SHARED STV_DEFAULT"
__nv_reservedSMEM_offset_0_alias:
	.zero		0
.nv.shared.reserved.0:
	.zero		64
	.weak		__nv_reservedSMEM_tcgen05_partition
	.type		__nv_reservedSMEM_tcgen05_partition,@object
	.size		__nv_reservedSMEM_tcgen05_partition,(.L_0 - __nv_reservedSMEM_tcgen05_partition)
__nv_reservedSMEM_tcgen05_partition:
	.zero		32
.L_0:


//--------------------- .nv.global                --------------------------
	.section	.nv.global,"aw",@nobits
.nv.global:
	.type		_ZN40_INTERNAL_ce88f0c9_4_k_cu_fb90e9e6_298584cute1_E,@object
	.size		_ZN40_INTERNAL_ce88f0c9_4_k_cu_fb90e9e6_298584cute1_E,(_ZN40_INTERNAL_ce88f0c9_4_k_cu_fb90e9e6_298584cuda3std3__45__cpo6cbeginE - _ZN40_INTERNAL_ce88f0c9_4_k_cu_fb90e9e6_298584cute1_E)
_ZN40_INTERNAL_ce88f0c9_4_k_cu_fb90e9e6_298584cute1_E:
	.zero		1
	.type		_ZN40_INTERNAL_ce88f0c9_4_k_cu_fb90e9e6_298584cuda3std3__45__cpo6cbeginE,@object
	.size		_ZN40_INTERNAL_ce88f0c9_4_k_cu_fb90e9e6_298584cuda3std3__45__cpo6cbeginE,(_ZN40_INTERNAL_ce88f0c9_4_k_cu_fb90e9e6_298584cuda3std3__48in_placeE - _ZN40_INTERNAL_ce88f0c9_4_k_cu_fb90e9e6_298584cuda3std3__45__cpo6cbeginE)
_ZN40_INTERNAL_ce88f0c9_4_k_cu_fb90e9e6_298584cuda3std3__45__cpo6cbeginE:
	.zero		1
	.type		_ZN40_INTERNAL_ce88f0c9_4_k_cu_fb90e9e6_298584cuda3std3__48in_placeE,@object
	.size		_ZN40_INTERNAL_ce88f0c9_4_k_cu_fb90e9e6_298584cuda3std3__48in_placeE,(_ZN40_INTERNAL_ce88f0c9_4_k_cu_fb90e9e6_298584cuda3std6ranges3__45__cpo9iter_moveE - _ZN40_INTERNAL_ce88f0c9_4_k_cu_fb90e9e6_298584cuda3std3__48in_placeE)
_ZN40_INTERNAL_ce88f0c9_4_k_cu_fb90e9e6_298584cuda3std3__48in_placeE:
	.zero		1
	.type		_ZN40_INTERNAL_ce88f0c9_4_k_cu_fb90e9e6_298584cuda3std6ranges3__45__cpo9iter_moveE,@object
	.size		_ZN40_INTERNAL_ce88f0c9_4_k_cu_fb90e9e6_298584cuda3std6ranges3__45__cpo9iter_moveE,(_ZN40_INTERNAL_ce88f0c9_4_k_cu_fb90e9e6_298584cuda3std3__45__cpo5beginE - _ZN40_INTERNAL_ce88f0c9_4_k_cu_fb90e9e6_298584cuda3std6ranges3__45__cpo9iter_moveE)
_ZN40_INTERNAL_ce88f0c9_4_k_cu_fb90e9e6_298584cuda3std6ranges3__45__cpo9iter_moveE:
	.zero		1
	.type		_ZN40_INTERNAL_ce88f0c9_4_k_cu_fb90e9e6_298584cuda3std3__45__cpo5beginE,@object
	.size		_ZN40_INTERNAL_ce88f0c9_4_k_cu_fb90e9e6_298584cuda3std3__45__cpo5beginE,(_ZN40_INTERNAL_ce88f0c9_4_k_cu_fb90e9e6_298584cuda3std3__442_GLOBAL__N__ce88f0c9_4_k_cu_fb90e9e6_298586ignoreE - _ZN40_INTERNAL_ce88f0c9_4_k_cu_fb90e9e6_298584cuda3std3__45__cpo5beginE)
_ZN40_INTERNAL_ce88f0c9_4_k_cu_fb90e9e6_298584cuda3std3__45__cpo5beginE:
	.zero		1
	.type		_ZN40_INTERNAL_ce88f0c9_4_k_cu_fb90e9e6_298584cuda3std3__442_GLOBAL__N__ce88f0c9_4_k_cu_fb90e9e6_298586ignoreE,@object
	.size		_ZN40_INTERNAL_ce88f0c9_4_k_cu_fb90e9e6_298584cuda3std3__442_GLOBAL__N__ce88f0c9_4_k_cu_fb90e9e6_298586ignoreE,(_ZN40_INTERNAL_ce88f0c9_4_k_cu_fb90e9e6_298584cute7productE - _ZN40_INTERNAL_ce88f0c9_4_k_cu_fb90e9e6_298584cuda3std3__442_GLOBAL__N__ce88f0c9_4_k_cu_fb90e9e6_298586ignoreE)
_ZN40_INTERNAL_ce88f0c9_4_k_cu_fb90e9e6_298584cuda3std3__442_GLOBAL__N__ce88f0c9_4_k_cu_fb90e9e6_298586ignoreE:
	.zero		1
	.type		_ZN40_INTERNAL_ce88f0c9_4_k_cu_fb90e9e6_298584cute7productE,@object
	.size		_ZN40_INTERNAL_ce88f0c9_4_k_cu_fb90e9e6_298584cute7productE,(_ZN40_INTERNAL_ce88f0c9_4_k_cu_fb90e9e6_298584cuda3std3__45__cpo3endE - _ZN40_INTERNAL_ce88f0c9_4_k_cu_fb90e9e6_298584cute7productE)
_ZN40_INTERNAL_ce88f0c9_4_k_cu_fb90e9e6_298584cute7productE:
	.zero		1
	.type		_ZN40_INTERNAL_ce88f0c9_4_k_cu_fb90e9e6_298584cuda3std3__45__cpo3endE,@object
	.size		_ZN40_INTERNAL_ce88f0c9_4_k_cu_fb90e9e6_298584cuda3std3__45__cpo3endE,(_ZN40_INTERNAL_ce88f0c9_4_k_cu_fb90e9e6_298584cuda3std3__419piecewise_constructE - _ZN40_INTERNAL_ce88f0c9_4_k_cu_fb90e9e6_298584cuda3std3__45__cpo3endE)
_ZN40_INTERNAL_ce88f0c9_4_k_cu_fb90e9e6_298584cuda3std3__45__cpo3endE:
	.zero		1
	.type		_ZN40_INTERNAL_ce88f0c9_4_k_cu_fb90e9e6_298584cuda3std3__419piecewise_constructE,@object
	.size		_ZN40_INTERNAL_ce88f0c9_4_k_cu_fb90e9e6_298584cuda3std3__419piecewise_constructE,(_ZN40_INTERNAL_ce88f0c9_4_k_cu_fb90e9e6_298584cuda3std3__45__cpo4cendE - _ZN40_INTERNAL_ce88f0c9_4_k_cu_fb90e9e6_298584cuda3std3__419piecewise_constructE)
_ZN40_INTERNAL_ce88f0c9_4_k_cu_fb90e9e6_298584cuda3std3__419piecewise_constructE:
	.zero		1
	.type		_ZN40_INTERNAL_ce88f0c9_4_k_cu_fb90e9e6_298584cuda3std3__45__cpo4cendE,@object
	.size		_ZN40_INTERNAL_ce88f0c9_4_k_cu_fb90e9e6_298584cuda3std3__45__cpo4cendE,(_ZN40_INTERNAL_ce88f0c9_4_k_cu_fb90e9e6_298584cuda3std6ranges3__45__cpo4swapE - _ZN40_INTERNAL_ce88f0c9_4_k_cu_fb90e9e6_298584cuda3std3__45__cpo4cendE)
_ZN40_INTERNAL_ce88f0c9_4_k_cu_fb90e9e6_298584cuda3std3__45__cpo4cendE:
	.zero		1
	.type		_ZN40_INTERNAL_ce88f0c9_4_k_cu_fb90e9e6_298584cuda3std6ranges3__45__cpo4swapE,@object
	.size		_ZN40_INTERNAL_ce88f0c9_4_k_cu_fb90e9e6_298584cuda3std6ranges3__45__cpo4swapE,(.L_11 - _ZN40_INTERNAL_ce88f0c9_4_k_cu_fb90e9e6_298584cuda3std6ranges3__45__cpo4swapE)
_ZN40_INTERNAL_ce88f0c9_4_k_cu_fb90e9e6_298584cuda3std6ranges3__45__cpo4swapE:
	.zero		1
.L_11:


//--------------------- .nv.constant0._ZN7cutlass13device_kernelINS_4gemm6kernel13GemmUniversalIN4cute5tupleIJiiiiEEENS1_10collective13CollectiveMmaINS1_35MainloopSm100TmaUmmaWarpSpecializedILi4ELi2ELi4ENS5_IJNS4_1CILi1EEESB_SB_EEEEENS5_IJNSA_ILi64EEENSA_ILi256EEENSA_ILi128EEEEEENS_12float_e4m3_tENS5_IJlSB_lEEESI_SJ_NS4_8TiledMMAINS4_8MMA_AtomIJNS4_10MMA_TraitsINS4_19SM100_MMA_F8F6F4_SSEJSI_SI_fSE_SF_NS4_17integral_constantINS4_4UMMA5MajorELSQ_0EEESR_NSO_INSP_7ScaleInELSS_0EEEST_EEEEEENS4_6LayoutISC_NS5_IJNSA_ILi0EEESX_SX_EEEEENS5_IJNS4_10UnderscoreES10_S10_EEEEENS4_13SM90_TMA_LOADENS4_14ComposedLayoutINS4_7SwizzleILi3ELi4ELi3EEENS4_18smem_ptr_flag_bitsILi8EEENSW_INS5_IJNSA_ILi8EEESG_EEENS5_IJSG_SB_EEEEEEEvNS4_8identityES13_S1D_vS1E_EENS_8epilogue10collective18CollectiveEpilogueINS1G_23Sm100TmaWarpSpecializedILi4ELi2ELi32ELb0ELb0EEEJSH_NS5_IJNSW_ISE_SB_EES1L_EEESI_SJ_SI_SJ_NS1G_6fusion15FusionCallbacksIS1K_NS1N_17LinearCombinationISI_fSI_fLNS_15FloatRoundStyleE2EEESH_S1M_JEEENS4_5SM1004TMEM4LOAD26SM100_TMEM_LOAD_16dp32b32xES13_NS14_INS15_ILi2ELi4ELi3EEES18_NSW_INS5_IJS19_SE_EEENS5_IJSE_SB_EEEEEEENS4_39AutoVectorizingCopyWithAssumedAlignmentILi128EEENS4_14SM90_TMA_STOREES21_S23_S23_EEEvvEEEEvNT_6ParamsE --------------------------
	.section	.nv.constant0._ZN7cutlass13device_kernelINS_4gemm6kernel13GemmUniversalIN4cute5tupleIJiiiiEEENS1_10collective13CollectiveMmaINS1_35MainloopSm100TmaUmmaWarpSpecializedILi4ELi2ELi4ENS5_IJNS4_1CILi1EEESB_SB_EEEEENS5_IJNSA_ILi64EEENSA_ILi256EEENSA_ILi128EEEEEENS_12float_e4m3_tENS5_IJlSB_lEEESI_SJ_NS4_8TiledMMAINS4_8MMA_AtomIJNS4_10MMA_TraitsINS4_19SM100_MMA_F8F6F4_SSEJSI_SI_fSE_SF_NS4_17integral_constantINS4_4UMMA5MajorELSQ_0EEESR_NSO_INSP_7ScaleInELSS_0EEEST_EEEEEENS4_6LayoutISC_NS5_IJNSA_ILi0EEESX_SX_EEEEENS5_IJNS4_10UnderscoreES10_S10_EEEEENS4_13SM90_TMA_LOADENS4_14ComposedLayoutINS4_7SwizzleILi3ELi4ELi3EEENS4_18smem_ptr_flag_bitsILi8EEENSW_INS5_IJNSA_ILi8EEESG_EEENS5_IJSG_SB_EEEEEEEvNS4_8identityES13_S1D_vS1E_EENS_8epilogue10collective18CollectiveEpilogueINS1G_23Sm100TmaWarpSpecializedILi4ELi2ELi32ELb0ELb0EEEJSH_NS5_IJNSW_ISE_SB_EES1L_EEESI_SJ_SI_SJ_NS1G_6fusion15FusionCallbacksIS1K_NS1N_17LinearCombinationISI_fSI_fLNS_15FloatRoundStyleE2EEESH_S1M_JEEENS4_5SM1004TMEM4LOAD26SM100_TMEM_LOAD_16dp32b32xES13_NS14_INS15_ILi2ELi4ELi3EEES18_NSW_INS5_IJS19_SE_EEENS5_IJSE_SB_EEEEEEENS4_39AutoVectorizingCopyWithAssumedAlignmentILi128EEENS4_14SM90_TMA_STOREES21_S23_S23_EEEvvEEEEvNT_6ParamsE,"a",@progbits
	.sectionflags	@""
	.align	4
.nv.constant0._ZN7cutlass13device_kernelINS_4gemm6kernel13GemmUniversalIN4cute5tupleIJiiiiEEENS1_10collective13CollectiveMmaINS1_35MainloopSm100TmaUmmaWarpSpecializedILi4ELi2ELi4ENS5_IJNS4_1CILi1EEESB_SB_EEEEENS5_IJNSA_ILi64EEENSA_ILi256EEENSA_ILi128EEEEEENS_12float_e4m3_tENS5_IJlSB_lEEESI_SJ_NS4_8TiledMMAINS4_8MMA_AtomIJNS4_10MMA_TraitsINS4_19SM100_MMA_F8F6F4_SSEJSI_SI_fSE_SF_NS4_17integral_constantINS4_4UMMA5MajorELSQ_0EEESR_NSO_INSP_7ScaleInELSS_0EEEST_EEEEEENS4_6LayoutISC_NS5_IJNSA_ILi0EEESX_SX_EEEEENS5_IJNS4_10UnderscoreES10_S10_EEEEENS4_13SM90_TMA_LOADENS4_14ComposedLayoutINS4_7SwizzleILi3ELi4ELi3EEENS4_18smem_ptr_flag_bitsILi8EEENSW_INS5_IJNSA_ILi8EEESG_EEENS5_IJSG_SB_EEEEEEEvNS4_8identityES13_S1D_vS1E_EENS_8epilogue10collective18CollectiveEpilogueINS1G_23Sm100TmaWarpSpecializedILi4ELi2ELi32ELb0ELb0EEEJSH_NS5_IJNSW_ISE_SB_EES1L_EEESI_SJ_SI_SJ_NS1G_6fusion15FusionCallbacksIS1K_NS1N_17LinearCombinationISI_fSI_fLNS_15FloatRoundStyleE2EEESH_S1M_JEEENS4_5SM1004TMEM4LOAD26SM100_TMEM_LOAD_16dp32b32xES13_NS14_INS15_ILi2ELi4ELi3EEES18_NSW_INS5_IJS19_SE_EEENS5_IJSE_SB_EEEEEEENS4_39AutoVectorizingCopyWithAssumedAlignmentILi128EEENS4_14SM90_TMA_STOREES21_S23_S23_EEEvvEEEEvNT_6ParamsE:
	.zero		2944


//--------------------- SYMBOLS --------------------------

	.type		.nv.reservedSmem.offset0,@object
	.size		.nv.reservedSmem.offset0,0x4
	.type		.nv.reservedSmem.cap,@object
	.size		.nv.reservedSmem.cap,0x4
	.type		__assertfail,@function
